// auto-generated by cutlass_sweep.gemm — config: {"arch": "sm_90", "cluster_m": 1, "cluster_n": 1, "dtype": "bf16", "dtype_b": "bf16", "layout": "nt", "stages": 6, "tile_k": 32, "tile_m": 128, "tile_n": 64}
#include "cutlass/cutlass.h"
#include "cutlass/gemm/collective/collective_builder.hpp"
#include "cutlass/gemm/device/gemm_universal_adapter.h"
#include "cutlass/gemm/kernel/gemm_universal.hpp"
#include "cutlass/epilogue/collective/collective_builder.hpp"

using ElemA = cutlass::bfloat16_t;
using ElemB = cutlass::bfloat16_t;
using ElemCD = cutlass::bfloat16_t;
using Acc  = float;
using TileShape    = cute::Shape<cute::_128, cute::_64, cute::_32>;
using ClusterShape = cute::Shape<cute::_1, cute::_1, cute::_1>;

using CollectiveEpilogue = typename cutlass::epilogue::collective::CollectiveBuilder<
    cutlass::arch::Sm90, cutlass::arch::OpClassTensorOp,
    TileShape, ClusterShape,
    cutlass::epilogue::collective::EpilogueTileAuto,
    Acc, Acc,
    ElemCD, cutlass::layout::RowMajor, 128 / cutlass::sizeof_bits<ElemCD>::value,
    ElemCD, cutlass::layout::RowMajor, 128 / cutlass::sizeof_bits<ElemCD>::value,
    cutlass::epilogue::collective::EpilogueScheduleAuto
  >::CollectiveOp;

using CollectiveMainloop = typename cutlass::gemm::collective::CollectiveBuilder<
    cutlass::arch::Sm90, cutlass::arch::OpClassTensorOp,
    ElemA, cutlass::layout::RowMajor, 128 / cutlass::sizeof_bits<ElemA>::value,
    ElemB, cutlass::layout::ColumnMajor, 128 / cutlass::sizeof_bits<ElemB>::value,
    Acc,
    TileShape, ClusterShape,
    cutlass::gemm::collective::StageCount<6>,
    cutlass::gemm::collective::KernelScheduleAuto
  >::CollectiveOp;

using GemmKernel = cutlass::gemm::kernel::GemmUniversal<
    cute::Shape<int,int,int,int>,
    CollectiveMainloop,
    CollectiveEpilogue
>;
using Gemm = cutlass::gemm::device::GemmUniversalAdapter<GemmKernel>;

// Force the device kernel symbol into the cubin without needing a host main.
auto* _anchor = &cutlass::device_kernel<GemmKernel>;


// ===== COMPILED SASS (sm_90a) =====

	.target	sm_90a

	.elftype	@"ET_EXEC"


//--------------------- .note.nv.tkinfo           --------------------------
	.section	.note.nv.tkinfo,"",@"SHT_NOTE"
	.sectionflags	@"SHF_NOTE_NV_TKINFO"
	.tkinfo
        /*0018*/ 	.word	0x00000002
        /*0030*/ 	.string	""
        /*0030*/ 	.string	"ptxas"
        /*0030*/ 	.string	"Cuda compilation tools, release 13.0, V13.0.88"
        /*0030*/ 	.string	"Build cuda_13.0.r13.0/compiler.36424714_0"
        /*0030*/ 	.string	"-arch sm_90a -m 64 "



//--------------------- .note.nv.cuinfo           --------------------------
	.section	.note.nv.cuinfo,"",@"SHT_NOTE"
	.sectionflags	@"SHF_NOTE_NV_CUINFO"
        /*0018*/ 	.short	0x0002
        /*001a*/ 	.short	0x005a
        /*001c*/ 	.short	0x0082
	.zero		2


//--------------------- .nv.info                  --------------------------
	.section	.nv.info,"",@"SHT_CUDA_INFO"
	.align	4


	//----- nvinfo : EIATTR_REGCOUNT
	.align		4
        /*0000*/ 	.byte	0x04, 0x2f
        /*0002*/ 	.short	(.L_15 - .L_14)
	.align		4
.L_14:
        /*0004*/ 	.word	index@(_ZN7cutlass13device_kernelINS_4gemm6kernel13GemmUniversalIN4cute5tupleIJiiiiEEENS1_10collective13CollectiveMmaINS1_34MainloopSm90TmaGmmaWarpSpecializedILi6ENS5_IJNS4_1CILi1EEESB_SB_EEENS1_35KernelTmaWarpSpecializedCooperativeEEENS5_IJNSA_ILi128EEENSA_ILi64EEENSA_ILi32EEEEEENS_10bfloat16_tENS5_IJlSB_lEEESJ_SK_NS4_8TiledMMAINS4_8MMA_AtomIJNS4_4SM904GMMA27MMA_64x64x16_F32BF16BF16_SSILNSO_5MajorE0ELSQ_0ELNSO_7ScaleInE1ELSR_1EEEEEENS4_6LayoutINS5_IJNSA_ILi2EEESB_SB_EEENS5_IJSB_NSA_ILi0EEESX_EEEEENS5_IJNS4_10UnderscoreES10_S10_EEEEENS4_13SM90_TMA_LOADENS4_14ComposedLayoutINS4_7SwizzleILi2ELi4ELi3EEENS4_18smem_ptr_flag_bitsILi16EEENSU_INS5_IJNSA_ILi8EEESH_EEENS5_IJSH_SB_EEEEEEEvNS4_8identityES13_S1D_vS1E_EENS_8epilogue10collective6detail29Sm90TmaWarpSpecializedAdapterINS1H_15DefaultEpilogueISJ_SK_SK_NS1G_6thread17LinearCombinationISJ_Li1EffLNS1L_9ScaleType4KindE0ELNS_15FloatRoundStyleE2ESJ_EENS1_15EpilogueDefaultEEEEEvvEEEEvNT_6ParamsE)
        /*0008*/ 	.word	0x000000a8


	//----- nvinfo : EIATTR_FRAME_SIZE
	.align		4
.L_15:
        /*000c*/ 	.byte	0x04, 0x11
        /*000e*/ 	.short	(.L_17 - .L_16)
	.align		4
.L_16:
        /*0010*/ 	.word	index@(_ZN7cutlass13device_kernelINS_4gemm6kernel13GemmUniversalIN4cute5tupleIJiiiiEEENS1_10collective13CollectiveMmaINS1_34MainloopSm90TmaGmmaWarpSpecializedILi6ENS5_IJNS4_1CILi1EEESB_SB_EEENS1_35KernelTmaWarpSpecializedCooperativeEEENS5_IJNSA_ILi128EEENSA_ILi64EEENSA_ILi32EEEEEENS_10bfloat16_tENS5_IJlSB_lEEESJ_SK_NS4_8TiledMMAINS4_8MMA_AtomIJNS4_4SM904GMMA27MMA_64x64x16_F32BF16BF16_SSILNSO_5MajorE0ELSQ_0ELNSO_7ScaleInE1ELSR_1EEEEEENS4_6LayoutINS5_IJNSA_ILi2EEESB_SB_EEENS5_IJSB_NSA_ILi0EEESX_EEEEENS5_IJNS4_10UnderscoreES10_S10_EEEEENS4_13SM90_TMA_LOADENS4_14ComposedLayoutINS4_7SwizzleILi2ELi4ELi3EEENS4_18smem_ptr_flag_bitsILi16EEENSU_INS5_IJNSA_ILi8EEESH_EEENS5_IJSH_SB_EEEEEEEvNS4_8identityES13_S1D_vS1E_EENS_8epilogue10collective6detail29Sm90TmaWarpSpecializedAdapterINS1H_15DefaultEpilogueISJ_SK_SK_NS1G_6thread17LinearCombinationISJ_Li1EffLNS1L_9ScaleType4KindE0ELNS_15FloatRoundStyleE2ESJ_EENS1_15EpilogueDefaultEEEEEvvEEEEvNT_6ParamsE)
        /*0014*/ 	.word	0x00000000


	//----- nvinfo : EIATTR_MIN_STACK_SIZE
	.align		4
.L_17:
        /*0018*/ 	.byte	0x04, 0x12
        /*001a*/ 	.short	(.L_19 - .L_18)
	.align		4
.L_18:
        /*001c*/ 	.word	index@(_ZN7cutlass13device_kernelINS_4gemm6kernel13GemmUniversalIN4cute5tupleIJiiiiEEENS1_10collective13CollectiveMmaINS1_34MainloopSm90TmaGmmaWarpSpecializedILi6ENS5_IJNS4_1CILi1EEESB_SB_EEENS1_35KernelTmaWarpSpecializedCooperativeEEENS5_IJNSA_ILi128EEENSA_ILi64EEENSA_ILi32EEEEEENS_10bfloat16_tENS5_IJlSB_lEEESJ_SK_NS4_8TiledMMAINS4_8MMA_AtomIJNS4_4SM904GMMA27MMA_64x64x16_F32BF16BF16_SSILNSO_5MajorE0ELSQ_0ELNSO_7ScaleInE1ELSR_1EEEEEENS4_6LayoutINS5_IJNSA_ILi2EEESB_SB_EEENS5_IJSB_NSA_ILi0EEESX_EEEEENS5_IJNS4_10UnderscoreES10_S10_EEEEENS4_13SM90_TMA_LOADENS4_14ComposedLayoutINS4_7SwizzleILi2ELi4ELi3EEENS4_18smem_ptr_flag_bitsILi16EEENSU_INS5_IJNSA_ILi8EEESH_EEENS5_IJSH_SB_EEEEEEEvNS4_8identityES13_S1D_vS1E_EENS_8epilogue10collective6detail29Sm90TmaWarpSpecializedAdapterINS1H_15DefaultEpilogueISJ_SK_SK_NS1G_6thread17LinearCombinationISJ_Li1EffLNS1L_9ScaleType4KindE0ELNS_15FloatRoundStyleE2ESJ_EENS1_15EpilogueDefaultEEEEEvvEEEEvNT_6ParamsE)
        /*0020*/ 	.word	0x00000000
.L_19:


//--------------------- .nv.compat                --------------------------
	.section	.nv.compat,"",@"SHT_CUDA_COMPAT_INFO"
	.align	4
        /*0000*/ 	.byte	0x02, 0x09, 0x01, 0x00, 0x02, 0x02, 0x04, 0x00, 0x02, 0x05, 0x05, 0x00, 0x03, 0x07, 0x01, 0x01
        /*0010*/ 	.byte	0x02, 0x03, 0x01, 0x00, 0x02, 0x06, 0x01, 0x00, 0x04, 0x0b, 0x08, 0x00, 0x00, 0x00, 0x00, 0x00
        /*0020*/ 	.byte	0x00, 0x00, 0x00, 0x00


//--------------------- .nv.info._ZN7cutlass13device_kernelINS_4gemm6kernel13GemmUniversalIN4cute5tupleIJiiiiEEENS1_10collective13CollectiveMmaINS1_34MainloopSm90TmaGmmaWarpSpecializedILi6ENS5_IJNS4_1CILi1EEESB_SB_EEENS1_35KernelTmaWarpSpecializedCooperativeEEENS5_IJNSA_ILi128EEENSA_ILi64EEENSA_ILi32EEEEEENS_10bfloat16_tENS5_IJlSB_lEEESJ_SK_NS4_8TiledMMAINS4_8MMA_AtomIJNS4_4SM904GMMA27MMA_64x64x16_F32BF16BF16_SSILNSO_5MajorE0ELSQ_0ELNSO_7ScaleInE1ELSR_1EEEEEENS4_6LayoutINS5_IJNSA_ILi2EEESB_SB_EEENS5_IJSB_NSA_ILi0EEESX_EEEEENS5_IJNS4_10UnderscoreES10_S10_EEEEENS4_13SM90_TMA_LOADENS4_14ComposedLayoutINS4_7SwizzleILi2ELi4ELi3EEENS4_18smem_ptr_flag_bitsILi16EEENSU_INS5_IJNSA_ILi8EEESH_EEENS5_IJSH_SB_EEEEEEEvNS4_8identityES13_S1D_vS1E_EENS_8epilogue10collective6detail29Sm90TmaWarpSpecializedAdapterINS1H_15DefaultEpilogueISJ_SK_SK_NS1G_6thread17LinearCombinationISJ_Li1EffLNS1L_9ScaleType4KindE0ELNS_15FloatRoundStyleE2ESJ_EENS1_15EpilogueDefaultEEEEEvvEEEEvNT_6ParamsE --------------------------
	.section	.nv.info._ZN7cutlass13device_kernelINS_4gemm6kernel13GemmUniversalIN4cute5tupleIJiiiiEEENS1_10collective13CollectiveMmaINS1_34MainloopSm90TmaGmmaWarpSpecializedILi6ENS5_IJNS4_1CILi1EEESB_SB_EEENS1_35KernelTmaWarpSpecializedCooperativeEEENS5_IJNSA_ILi128EEENSA_ILi64EEENSA_ILi32EEEEEENS_10bfloat16_tENS5_IJlSB_lEEESJ_SK_NS4_8TiledMMAINS4_8MMA_AtomIJNS4_4SM904GMMA27MMA_64x64x16_F32BF16BF16_SSILNSO_5MajorE0ELSQ_0ELNSO_7ScaleInE1ELSR_1EEEEEENS4_6LayoutINS5_IJNSA_ILi2EEESB_SB_EEENS5_IJSB_NSA_ILi0EEESX_EEEEENS5_IJNS4_10UnderscoreES10_S10_EEEEENS4_13SM90_TMA_LOADENS4_14ComposedLayoutINS4_7SwizzleILi2ELi4ELi3EEENS4_18smem_ptr_flag_bitsILi16EEENSU_INS5_IJNSA_ILi8EEESH_EEENS5_IJSH_SB_EEEEEEEvNS4_8identityES13_S1D_vS1E_EENS_8epilogue10collective6detail29Sm90TmaWarpSpecializedAdapterINS1H_15DefaultEpilogueISJ_SK_SK_NS1G_6thread17LinearCombinationISJ_Li1EffLNS1L_9ScaleType4KindE0ELNS_15FloatRoundStyleE2ESJ_EENS1_15EpilogueDefaultEEEEEvvEEEEvNT_6ParamsE,"",@"SHT_CUDA_INFO"
	.sectionflags	@""
	.align	4


	//----- nvinfo : EIATTR_CUDA_API_VERSION
	.align		4
        /*0000*/ 	.byte	0x04, 0x37
        /*0002*/ 	.short	(.L_21 - .L_20)
.L_20:
        /*0004*/ 	.word	0x00000082


	//----- nvinfo : EIATTR_KPARAM_INFO
	.align		4
.L_21:
        /*0008*/ 	.byte	0x04, 0x17
        /*000a*/ 	.short	(.L_23 - .L_22)
.L_22:
        /*000c*/ 	.word	0x00000000
        /*0010*/ 	.short	0x0000
        /*0012*/ 	.short	0x0070
        /*0014*/ 	.byte	0x00, 0xf0, 0x01, 0x10


	//----- nvinfo : EIATTR_SPARSE_MMA_MASK
	.align		4
.L_23:
        /*0018*/ 	.byte	0x03, 0x50
        /*001a*/ 	.short	0x0000


	//----- nvinfo : EIATTR_MAXREG_COUNT
	.align		4
        /*001c*/ 	.byte	0x03, 0x1b
        /*001e*/ 	.short	0x00a8


	//----- nvinfo : EIATTR_NUM_BARRIERS
	.align		4
        /*0020*/ 	.byte	0x02, 0x4c
        /*0022*/ 	.byte	0x01
	.zero		1


	//----- nvinfo : EIATTR_EXTERNS
	.align		4
        /*0024*/ 	.byte	0x04, 0x0f
        /*0026*/ 	.short	(.L_25 - .L_24)


	//   ....[0]....
	.align		4
.L_24:
        /*0028*/ 	.word	index@(__assertfail)


	//----- nvinfo : EIATTR_MERCURY_ISA_VERSION
	.align		4
.L_25:
        /*002c*/ 	.byte	0x03, 0x5f
        /*002e*/ 	.short	0x0101


	//----- nvinfo : EIATTR_INT_WARP_WIDE_INSTR_OFFSETS
	.align		4
        /*0030*/ 	.byte	0x04, 0x31
        /*0032*/ 	.short	(.L_27 - .L_26)


	//   ....[0]....
.L_26:
        /*0034*/ 	.word	0x000003f0


	//   ....[1]....
        /*0038*/ 	.word	0x00000420


	//   ....[2]....
        /*003c*/ 	.word	0x00000500


	//----- nvinfo : EIATTR_COOP_GROUP_MASK_REGIDS
	.align		4
.L_27:
        /*0040*/ 	.byte	0x04, 0x29
        /*0042*/ 	.short	(.L_29 - .L_28)


	//   ....[0]....
.L_28:
        /*0044*/ 	.word	0xffffffff


	//   ....[1]....
        /*0048*/ 	.word	0xffffffff


	//   ....[2]....
        /*004c*/ 	.word	0xffffffff


	//   ....[3]....
        /*0050*/ 	.word	0xffffffff


	//   ....[4]....
        /*0054*/ 	.word	0xffffffff


	//----- nvinfo : EIATTR_COOP_GROUP_INSTR_OFFSETS
	.align		4
.L_29:
        /*0058*/ 	.byte	0x04, 0x28
        /*005a*/ 	.short	(.L_31 - .L_30)


	//   ....[0]....
.L_30:
        /*005c*/ 	.word	0x00000060


	//   ....[1]....
        /*0060*/ 	.word	0x00000070


	//   ....[2]....
        /*0064*/ 	.word	0x00000130


	//   ....[3]....
        /*0068*/ 	.word	0x00000300


	//   ....[4]....
        /*006c*/ 	.word	0x00000fb0


	//----- nvinfo : EIATTR_REG_RECONFIG
	.align		4
.L_31:
        /*0070*/ 	.byte	0x01, 0x54
	.zero		2


	//----- nvinfo : EIATTR_SYSCALL_OFFSETS
	.align		4
        /*0074*/ 	.byte	0x04, 0x46
        /*0076*/ 	.short	(.L_33 - .L_32)


	//   ....[0]....
.L_32:
        /*0078*/ 	.word	0x00001170


	//----- nvinfo : EIATTR_MBARRIER_INSTR_OFFSETS
	.align		4
.L_33:
        /*007c*/ 	.byte	0x04, 0x39
        /*007e*/ 	.short	(.L_35 - .L_34)


	//   ....[0]....
.L_34:
        /*0080*/ 	.word	0x00000230
        /*0084*/ 	.word	0x000000ff
        /*0088*/ 	.word	0x00000000
        /*008c*/ 	.short	0x0100
        /*008e*/ 	.byte	0x08
	.zero		1


	//   ....[1]....
        /*0090*/ 	.word	0x00000240
        /*0094*/ 	.word	0x000000ff
        /*0098*/ 	.word	0x00000030
        /*009c*/ 	.short	0x0100
        /*009e*/ 	.byte	0x08
	.zero		1


	//   ....[2]....
        /*00a0*/ 	.word	0x00000250
        /*00a4*/ 	.word	0x000000ff
        /*00a8*/ 	.word	0x00000008
        /*00ac*/ 	.short	0x0100
        /*00ae*/ 	.byte	0x08
	.zero		1


	//   ....[3]....
        /*00b0*/ 	.word	0x00000260
        /*00b4*/ 	.word	0x000000ff
        /*00b8*/ 	.word	0x00000038
        /*00bc*/ 	.short	0x0100
        /*00be*/ 	.byte	0x08
	.zero		1


	//   ....[4]....
        /*00c0*/ 	.word	0x00000270
        /*00c4*/ 	.word	0x000000ff
        /*00c8*/ 	.word	0x00000010
        /*00cc*/ 	.short	0x0100
        /*00ce*/ 	.byte	0x08
	.zero		1


	//   ....[5]....
        /*00d0*/ 	.word	0x00000280
        /*00d4*/ 	.word	0x000000ff
        /*00d8*/ 	.word	0x00000040
        /*00dc*/ 	.short	0x0100
        /*00de*/ 	.byte	0x08
	.zero		1


	//   ....[6]....
        /*00e0*/ 	.word	0x00000290
        /*00e4*/ 	.word	0x000000ff
        /*00e8*/ 	.word	0x00000018
        /*00ec*/ 	.short	0x0100
        /*00ee*/ 	.byte	0x08
	.zero		1


	//   ....[7]....
        /*00f0*/ 	.word	0x000002a0
        /*00f4*/ 	.word	0x000000ff
        /*00f8*/ 	.word	0x00000048
        /*00fc*/ 	.short	0x0100
        /*00fe*/ 	.byte	0x08
	.zero		1


	//   ....[8]....
        /*0100*/ 	.word	0x000002b0
        /*0104*/ 	.word	0x000000ff
        /*0108*/ 	.word	0x00000020
        /*010c*/ 	.short	0x0100
        /*010e*/ 	.byte	0x08
	.zero		1


	//   ....[9]....
        /*0110*/ 	.word	0x000002c0
        /*0114*/ 	.word	0x000000ff
        /*0118*/ 	.word	0x00000050
        /*011c*/ 	.short	0x0100
        /*011e*/ 	.byte	0x08
	.zero		1


	//   ....[10]....
        /*0120*/ 	.word	0x000002d0
        /*0124*/ 	.word	0x000000ff
        /*0128*/ 	.word	0x00000028
        /*012c*/ 	.short	0x0100
        /*012e*/ 	.byte	0x08
	.zero		1


	//   ....[11]....
        /*0130*/ 	.word	0x000002e0
        /*0134*/ 	.word	0x000000ff
        /*0138*/ 	.word	0x00000058
        /*013c*/ 	.short	0x0100
        /*013e*/ 	.byte	0x08
	.zero		1


	//   ....[12]....
        /*0140*/ 	.word	0x00000570
        /*0144*/ 	.word	0x000000ff
        /*0148*/ 	.word	0x00000070
        /*014c*/ 	.short	0x0100
        /*014e*/ 	.byte	0x06
	.zero		1


	//   ....[13]....
        /*0150*/ 	.word	0x000005d0
        /*0154*/ 	.word	0x000000ff
        /*0158*/ 	.word	0x00000078
        /*015c*/ 	.short	0x0100
        /*015e*/ 	.byte	0x06
	.zero		1


	//   ....[14]....
        /*0160*/ 	.word	0x000011f0
        /*0164*/ 	.word	0x00000003
        /*0168*/ 	.word	0x00000000
        /*016c*/ 	.short	0x010a
        /*016e*/ 	.byte	0x3f
	.zero		1


	//   ....[15]....
        /*0170*/ 	.word	0x00001230
        /*0174*/ 	.word	0x00000003
        /*0178*/ 	.word	0x00000000
        /*017c*/ 	.short	0x010a
        /*017e*/ 	.byte	0x3f
	.zero		1


	//   ....[16]....
        /*0180*/ 	.word	0x000014d0
        /*0184*/ 	.word	0x000000ff
        /*0188*/ 	.word	0x00000000
        /*018c*/ 	.short	0x010a
        /*018e*/ 	.byte	0x04
	.zero		1


	//   ....[17]....
        /*0190*/ 	.word	0x00001510
        /*0194*/ 	.word	0x000000ff
        /*0198*/ 	.word	0x00000000
        /*019c*/ 	.short	0x010a
        /*019e*/ 	.byte	0x04
	.zero		1


	//   ....[18]....
        /*01a0*/ 	.word	0x00001670
        /*01a4*/ 	.word	0x000000ff
        /*01a8*/ 	.word	0x00000000
        /*01ac*/ 	.short	0x0101
        /*01ae*/ 	.byte	0x04
	.zero		1


	//   ....[19]....
        /*01b0*/ 	.word	0x00001870
        /*01b4*/ 	.word	0x000000ff
        /*01b8*/ 	.word	0x00000000
        /*01bc*/ 	.short	0x0101
        /*01be*/ 	.byte	0x06
	.zero		1


	//   ....[20]....
        /*01c0*/ 	.word	0x00004e00
        /*01c4*/ 	.word	0x0000000e
        /*01c8*/ 	.word	0x00000030
        /*01cc*/ 	.short	0x010a
        /*01ce*/ 	.byte	0x3f
	.zero		1


	//   ....[21]....
        /*01d0*/ 	.word	0x00005180
        /*01d4*/ 	.word	0x00000006
        /*01d8*/ 	.word	0x00000078
        /*01dc*/ 	.short	0x0101
        /*01de*/ 	.byte	0x3f
	.zero		1


	//   ....[22]....
        /*01e0*/ 	.word	0x000058b0
        /*01e4*/ 	.word	0x00000007
        /*01e8*/ 	.word	0x00000000
        /*01ec*/ 	.short	0x010a
        /*01ee*/ 	.byte	0x3f
	.zero		1


	//   ....[23]....
        /*01f0*/ 	.word	0x00005930
        /*01f4*/ 	.word	0x00000009
        /*01f8*/ 	.word	0x00000000
        /*01fc*/ 	.short	0x010a
        /*01fe*/ 	.byte	0x3f
	.zero		1


	//   ....[24]....
        /*0200*/ 	.word	0x000059c0
        /*0204*/ 	.word	0x00000006
        /*0208*/ 	.word	0x00000000
        /*020c*/ 	.short	0x010a
        /*020e*/ 	.byte	0x3f
	.zero		1


	//   ....[25]....
        /*0210*/ 	.word	0x00005a50
        /*0214*/ 	.word	0x00000009
        /*0218*/ 	.word	0x00000000
        /*021c*/ 	.short	0x010a
        /*021e*/ 	.byte	0x3f
	.zero		1


	//   ....[26]....
        /*0220*/ 	.word	0x00005ae0
        /*0224*/ 	.word	0x00000006
        /*0228*/ 	.word	0x00000000
        /*022c*/ 	.short	0x010a
        /*022e*/ 	.byte	0x3f
	.zero		1


	//   ....[27]....
        /*0230*/ 	.word	0x00005b70
        /*0234*/ 	.word	0x00000003
        /*0238*/ 	.word	0x00000000
        /*023c*/ 	.short	0x010a
        /*023e*/ 	.byte	0x3f
	.zero		1


	//   ....[28]....
        /*0240*/ 	.word	0x00005bd0
        /*0244*/ 	.word	0x00000003
        /*0248*/ 	.word	0x00000000
        /*024c*/ 	.short	0x010a
        /*024e*/ 	.byte	0x3f
	.zero		1


	//   ....[29]....
        /*0250*/ 	.word	0x00005c30
        /*0254*/ 	.word	0x00000004
        /*0258*/ 	.word	0x00000000
        /*025c*/ 	.short	0x010a
        /*025e*/ 	.byte	0x3f
	.zero		1


	//   ....[30]....
        /*0260*/ 	.word	0x00005d00
        /*0264*/ 	.word	0x0000000e
        /*0268*/ 	.word	0x00000030
        /*026c*/ 	.short	0x010a
        /*026e*/ 	.byte	0x3f
	.zero		1


	//   ....[31]....
        /*0270*/ 	.word	0x00005dd0
        /*0274*/ 	.word	0x00000007
        /*0278*/ 	.word	0x00000000
        /*027c*/ 	.short	0x010a
        /*027e*/ 	.byte	0x3f
	.zero		1


	//   ....[32]....
        /*0280*/ 	.word	0x00005e20
        /*0284*/ 	.word	0x00000009
        /*0288*/ 	.word	0x00000000
        /*028c*/ 	.short	0x010a
        /*028e*/ 	.byte	0x3f
	.zero		1


	//   ....[33]....
        /*0290*/ 	.word	0x00005e70
        /*0294*/ 	.word	0x00000006
        /*0298*/ 	.word	0x00000000
        /*029c*/ 	.short	0x010a
        /*029e*/ 	.byte	0x3f
	.zero		1


	//   ....[34]....
        /*02a0*/ 	.word	0x00005ec0
        /*02a4*/ 	.word	0x00000009
        /*02a8*/ 	.word	0x00000000
        /*02ac*/ 	.short	0x010a
        /*02ae*/ 	.byte	0x3f
	.zero		1


	//   ....[35]....
        /*02b0*/ 	.word	0x00005f10
        /*02b4*/ 	.word	0x00000006
        /*02b8*/ 	.word	0x00000000
        /*02bc*/ 	.short	0x010a
        /*02be*/ 	.byte	0x3f
	.zero		1


	//----- nvinfo : EIATTR_NUM_MBARRIERS
	.align		4
.L_35:
        /*02c0*/ 	.byte	0x03, 0x38
        /*02c2*/ 	.short	0x000e


	//----- nvinfo : EIATTR_EXIT_INSTR_OFFSETS
	.align		4
        /*02c4*/ 	.byte	0x04, 0x1c
        /*02c6*/ 	.short	(.L_37 - .L_36)


	//   ....[0]....
.L_36:
        /*02c8*/ 	.word	0x00000620


	//   ....[1]....
        /*02cc*/ 	.word	0x00000ee0


	//   ....[2]....
        /*02d0*/ 	.word	0x00004470


	//   ....[3]....
        /*02d4*/ 	.word	0x00004aa0


	//   ....[4]....
        /*02d8*/ 	.word	0x00005bc0


	//----- nvinfo : EIATTR_MAX_THREADS
	.align		4
.L_37:
        /*02dc*/ 	.byte	0x04, 0x05
        /*02de*/ 	.short	(.L_39 - .L_38)
.L_38:
        /*02e0*/ 	.word	0x00000180
        /*02e4*/ 	.word	0x00000001
        /*02e8*/ 	.word	0x00000001


	//----- nvinfo : EIATTR_CRS_STACK_SIZE
	.align		4
.L_39:
        /*02ec*/ 	.byte	0x04, 0x1e
        /*02ee*/ 	.short	(.L_41 - .L_40)
.L_40:
        /*02f0*/ 	.word	0x00000000


	//----- nvinfo : EIATTR_CBANK_PARAM_SIZE
	.align		4
.L_41:
        /*02f4*/ 	.byte	0x03, 0x19
        /*02f6*/ 	.short	0x0470


	//----- nvinfo : EIATTR_PARAM_CBANK
	.align		4
        /*02f8*/ 	.byte	0x04, 0x0a
        /*02fa*/ 	.short	(.L_43 - .L_42)
	.align		4
.L_42:
        /*02fc*/ 	.word	index@(.nv.constant0._ZN7cutlass13device_kernelINS_4gemm6kernel13GemmUniversalIN4cute5tupleIJiiiiEEENS1_10collective13CollectiveMmaINS1_34MainloopSm90TmaGmmaWarpSpecializedILi6ENS5_IJNS4_1CILi1EEESB_SB_EEENS1_35KernelTmaWarpSpecializedCooperativeEEENS5_IJNSA_ILi128EEENSA_ILi64EEENSA_ILi32EEEEEENS_10bfloat16_tENS5_IJlSB_lEEESJ_SK_NS4_8TiledMMAINS4_8MMA_AtomIJNS4_4SM904GMMA27MMA_64x64x16_F32BF16BF16_SSILNSO_5MajorE0ELSQ_0ELNSO_7ScaleInE1ELSR_1EEEEEENS4_6LayoutINS5_IJNSA_ILi2EEESB_SB_EEENS5_IJSB_NSA_ILi0EEESX_EEEEENS5_IJNS4_10UnderscoreES10_S10_EEEEENS4_13SM90_TMA_LOADENS4_14ComposedLayoutINS4_7SwizzleILi2ELi4ELi3EEENS4_18smem_ptr_flag_bitsILi16EEENSU_INS5_IJNSA_ILi8EEESH_EEENS5_IJSH_SB_EEEEEEEvNS4_8identityES13_S1D_vS1E_EENS_8epilogue10collective6detail29Sm90TmaWarpSpecializedAdapterINS1H_15DefaultEpilogueISJ_SK_SK_NS1G_6thread17LinearCombinationISJ_Li1EffLNS1L_9ScaleType4KindE0ELNS_15FloatRoundStyleE2ESJ_EENS1_15EpilogueDefaultEEEEEvvEEEEvNT_6ParamsE)
        /*0300*/ 	.short	0x0210
        /*0302*/ 	.short	0x0470


	//----- nvinfo : EIATTR_SW_WAR
	.align		4
.L_43:
        /*0304*/ 	.byte	0x04, 0x36
        /*0306*/ 	.short	(.L_45 - .L_44)
.L_44:
        /*0308*/ 	.word	0x00000008
.L_45:


//--------------------- .nv.callgraph             --------------------------
	.section	.nv.callgraph,"",@"SHT_CUDA_CALLGRAPH"
	.align	4
	.sectionentsize	8
	.align		4
        /*0000*/ 	.word	0x00000000
	.align		4
        /*0004*/ 	.word	0xffffffff
	.align		4
        /*0008*/ 	.word	index@(_ZN7cutlass13device_kernelINS_4gemm6kernel13GemmUniversalIN4cute5tupleIJiiiiEEENS1_10collective13CollectiveMmaINS1_34MainloopSm90TmaGmmaWarpSpecializedILi6ENS5_IJNS4_1CILi1EEESB_SB_EEENS1_35KernelTmaWarpSpecializedCooperativeEEENS5_IJNSA_ILi128EEENSA_ILi64EEENSA_ILi32EEEEEENS_10bfloat16_tENS5_IJlSB_lEEESJ_SK_NS4_8TiledMMAINS4_8MMA_AtomIJNS4_4SM904GMMA27MMA_64x64x16_F32BF16BF16_SSILNSO_5MajorE0ELSQ_0ELNSO_7ScaleInE1ELSR_1EEEEEENS4_6LayoutINS5_IJNSA_ILi2EEESB_SB_EEENS5_IJSB_NSA_ILi0EEESX_EEEEENS5_IJNS4_10UnderscoreES10_S10_EEEEENS4_13SM90_TMA_LOADENS4_14ComposedLayoutINS4_7SwizzleILi2ELi4ELi3EEENS4_18smem_ptr_flag_bitsILi16EEENSU_INS5_IJNSA_ILi8EEESH_EEENS5_IJSH_SB_EEEEEEEvNS4_8identityES13_S1D_vS1E_EENS_8epilogue10collective6detail29Sm90TmaWarpSpecializedAdapterINS1H_15DefaultEpilogueISJ_SK_SK_NS1G_6thread17LinearCombinationISJ_Li1EffLNS1L_9ScaleType4KindE0ELNS_15FloatRoundStyleE2ESJ_EENS1_15EpilogueDefaultEEEEEvvEEEEvNT_6ParamsE)
	.align		4
        /*000c*/ 	.word	index@(__assertfail)
	.align		4
        /*0010*/ 	.word	0x00000000
	.align		4
        /*0014*/ 	.word	0xfffffffe
	.align		4
        /*0018*/ 	.word	0x00000000
	.align		4
        /*001c*/ 	.word	0xfffffffd
	.align		4
        /*0020*/ 	.word	0x00000000
	.align		4
        /*0024*/ 	.word	0xfffffffc


//--------------------- .nv.constant4             --------------------------
	.section	.nv.constant4,"a",@progbits
	.align	8
	.align		8
.nv.constant4:
        /*0000*/ 	.dword	__assertfail
	.align		8
        /*0008*/ 	.dword	__unnamed_1
	.align		8
        /*0010*/ 	.dword	_ZN40_INTERNAL_3b2be0ab_4_k_cu_d672bff4_176574cuda3std3__45__cpo5beginE
	.align		8
        /*0018*/ 	.dword	_ZN40_INTERNAL_3b2be0ab_4_k_cu_d672bff4_176574cuda3std3__45__cpo3endE
	.align		8
        /*0020*/ 	.dword	_ZN40_INTERNAL_3b2be0ab_4_k_cu_d672bff4_176574cuda3std3__45__cpo6cbeginE
	.align		8
        /*0028*/ 	.dword	_ZN40_INTERNAL_3b2be0ab_4_k_cu_d672bff4_176574cuda3std3__45__cpo4cendE
	.align		8
        /*0030*/ 	.dword	_ZN40_INTERNAL_3b2be0ab_4_k_cu_d672bff4_176574cuda3std3__442_GLOBAL__N__3b2be0ab_4_k_cu_d672bff4_176576ignoreE
	.align		8
        /*0038*/ 	.dword	_ZN40_INTERNAL_3b2be0ab_4_k_cu_d672bff4_176574cuda3std3__419piecewise_constructE
	.align		8
        /*0040*/ 	.dword	_ZN40_INTERNAL_3b2be0ab_4_k_cu_d672bff4_176574cuda3std3__48in_placeE
	.align		8
        /*0048*/ 	.dword	_ZN40_INTERNAL_3b2be0ab_4_k_cu_d672bff4_176574cuda3std6ranges3__45__cpo4swapE
	.align		8
        /*0050*/ 	.dword	_ZN40_INTERNAL_3b2be0ab_4_k_cu_d672bff4_176574cuda3std6ranges3__45__cpo9iter_moveE
	.align		8
        /*0058*/ 	.dword	_ZN40_INTERNAL_3b2be0ab_4_k_cu_d672bff4_176574cute7productE
	.align		8
        /*0060*/ 	.dword	_ZN40_INTERNAL_3b2be0ab_4_k_cu_d672bff4_176574cute1_E
	.align		8
        /*0068*/ 	.dword	$str$22
	.align		8
        /*0070*/ 	.dword	$str$23


//--------------------- .text._ZN7cutlass13device_kernelINS_4gemm6kernel13GemmUniversalIN4cute5tupleIJiiiiEEENS1_10collective13CollectiveMmaINS1_34MainloopSm90TmaGmmaWarpSpecializedILi6ENS5_IJNS4_1CILi1EEESB_SB_EEENS1_35KernelTmaWarpSpecializedCooperativeEEENS5_IJNSA_ILi128EEENSA_ILi64EEENSA_ILi32EEEEEENS_10bfloat16_tENS5_IJlSB_lEEESJ_SK_NS4_8TiledMMAINS4_8MMA_AtomIJNS4_4SM904GMMA27MMA_64x64x16_F32BF16BF16_SSILNSO_5MajorE0ELSQ_0ELNSO_7ScaleInE1ELSR_1EEEEEENS4_6LayoutINS5_IJNSA_ILi2EEESB_SB_EEENS5_IJSB_NSA_ILi0EEESX_EEEEENS5_IJNS4_10UnderscoreES10_S10_EEEEENS4_13SM90_TMA_LOADENS4_14ComposedLayoutINS4_7SwizzleILi2ELi4ELi3EEENS4_18smem_ptr_flag_bitsILi16EEENSU_INS5_IJNSA_ILi8EEESH_EEENS5_IJSH_SB_EEEEEEEvNS4_8identityES13_S1D_vS1E_EENS_8epilogue10collective6detail29Sm90TmaWarpSpecializedAdapterINS1H_15DefaultEpilogueISJ_SK_SK_NS1G_6thread17LinearCombinationISJ_Li1EffLNS1L_9ScaleType4KindE0ELNS_15FloatRoundStyleE2ESJ_EENS1_15EpilogueDefaultEEEEEvvEEEEvNT_6ParamsE --------------------------
	.section	.text._ZN7cutlass13device_kernelINS_4gemm6kernel13GemmUniversalIN4cute5tupleIJiiiiEEENS1_10collective13CollectiveMmaINS1_34MainloopSm90TmaGmmaWarpSpecializedILi6ENS5_IJNS4_1CILi1EEESB_SB_EEENS1_35KernelTmaWarpSpecializedCooperativeEEENS5_IJNSA_ILi128EEENSA_ILi64EEENSA_ILi32EEEEEENS_10bfloat16_tENS5_IJlSB_lEEESJ_SK_NS4_8TiledMMAINS4_8MMA_AtomIJNS4_4SM904GMMA27MMA_64x64x16_F32BF16BF16_SSILNSO_5MajorE0ELSQ_0ELNSO_7ScaleInE1ELSR_1EEEEEENS4_6LayoutINS5_IJNSA_ILi2EEESB_SB_EEENS5_IJSB_NSA_ILi0EEESX_EEEEENS5_IJNS4_10UnderscoreES10_S10_EEEEENS4_13SM90_TMA_LOADENS4_14ComposedLayoutINS4_7SwizzleILi2ELi4ELi3EEENS4_18smem_ptr_flag_bitsILi16EEENSU_INS5_IJNSA_ILi8EEESH_EEENS5_IJSH_SB_EEEEEEEvNS4_8identityES13_S1D_vS1E_EENS_8epilogue10collective6detail29Sm90TmaWarpSpecializedAdapterINS1H_15DefaultEpilogueISJ_SK_SK_NS1G_6thread17LinearCombinationISJ_Li1EffLNS1L_9ScaleType4KindE0ELNS_15FloatRoundStyleE2ESJ_EENS1_15EpilogueDefaultEEEEEvvEEEEvNT_6ParamsE,"ax",@progbits
	.align	128
.text._ZN7cutlass13device_kernelINS_4gemm6kernel13GemmUniversalIN4cute5tupleIJiiiiEEENS1_10collective13CollectiveMmaINS1_34MainloopSm90TmaGmmaWarpSpecializedILi6ENS5_IJNS4_1CILi1EEESB_SB_EEENS1_35KernelTmaWarpSpecializedCooperativeEEENS5_IJNSA_ILi128EEENSA_ILi64EEENSA_ILi32EEEEEENS_10bfloat16_tENS5_IJlSB_lEEESJ_SK_NS4_8TiledMMAINS4_8MMA_AtomIJNS4_4SM904GMMA27MMA_64x64x16_F32BF16BF16_SSILNSO_5MajorE0ELSQ_0ELNSO_7ScaleInE1ELSR_1EEEEEENS4_6LayoutINS5_IJNSA_ILi2EEESB_SB_EEENS5_IJSB_NSA_ILi0EEESX_EEEEENS5_IJNS4_10UnderscoreES10_S10_EEEEENS4_13SM90_TMA_LOADENS4_14ComposedLayoutINS4_7SwizzleILi2ELi4ELi3EEENS4_18smem_ptr_flag_bitsILi16EEENSU_INS5_IJNSA_ILi8EEESH_EEENS5_IJSH_SB_EEEEEEEvNS4_8identityES13_S1D_vS1E_EENS_8epilogue10collective6detail29Sm90TmaWarpSpecializedAdapterINS1H_15DefaultEpilogueISJ_SK_SK_NS1G_6thread17LinearCombinationISJ_Li1EffLNS1L_9ScaleType4KindE0ELNS_15FloatRoundStyleE2ESJ_EENS1_15EpilogueDefaultEEEEEvvEEEEvNT_6ParamsE:
        .type           _ZN7cutlass13device_kernelINS_4gemm6kernel13GemmUniversalIN4cute5tupleIJiiiiEEENS1_10collective13CollectiveMmaINS1_34MainloopSm90TmaGmmaWarpSpecializedILi6ENS5_IJNS4_1CILi1EEESB_SB_EEENS1_35KernelTmaWarpSpecializedCooperativeEEENS5_IJNSA_ILi128EEENSA_ILi64EEENSA_ILi32EEEEEENS_10bfloat16_tENS5_IJlSB_lEEESJ_SK_NS4_8TiledMMAINS4_8MMA_AtomIJNS4_4SM904GMMA27MMA_64x64x16_F32BF16BF16_SSILNSO_5MajorE0ELSQ_0ELNSO_7ScaleInE1ELSR_1EEEEEENS4_6LayoutINS5_IJNSA_ILi2EEESB_SB_EEENS5_IJSB_NSA_ILi0EEESX_EEEEENS5_IJNS4_10UnderscoreES10_S10_EEEEENS4_13SM90_TMA_LOADENS4_14ComposedLayoutINS4_7SwizzleILi2ELi4ELi3EEENS4_18smem_ptr_flag_bitsILi16EEENSU_INS5_IJNSA_ILi8EEESH_EEENS5_IJSH_SB_EEEEEEEvNS4_8identityES13_S1D_vS1E_EENS_8epilogue10collective6detail29Sm90TmaWarpSpecializedAdapterINS1H_15DefaultEpilogueISJ_SK_SK_NS1G_6thread17LinearCombinationISJ_Li1EffLNS1L_9ScaleType4KindE0ELNS_15FloatRoundStyleE2ESJ_EENS1_15EpilogueDefaultEEEEEvvEEEEvNT_6ParamsE,@function
        .size           _ZN7cutlass13device_kernelINS_4gemm6kernel13GemmUniversalIN4cute5tupleIJiiiiEEENS1_10collective13CollectiveMmaINS1_34MainloopSm90TmaGmmaWarpSpecializedILi6ENS5_IJNS4_1CILi1EEESB_SB_EEENS1_35KernelTmaWarpSpecializedCooperativeEEENS5_IJNSA_ILi128EEENSA_ILi64EEENSA_ILi32EEEEEENS_10bfloat16_tENS5_IJlSB_lEEESJ_SK_NS4_8TiledMMAINS4_8MMA_AtomIJNS4_4SM904GMMA27MMA_64x64x16_F32BF16BF16_SSILNSO_5MajorE0ELSQ_0ELNSO_7ScaleInE1ELSR_1EEEEEENS4_6LayoutINS5_IJNSA_ILi2EEESB_SB_EEENS5_IJSB_NSA_ILi0EEESX_EEEEENS5_IJNS4_10UnderscoreES10_S10_EEEEENS4_13SM90_TMA_LOADENS4_14ComposedLayoutINS4_7SwizzleILi2ELi4ELi3EEENS4_18smem_ptr_flag_bitsILi16EEENSU_INS5_IJNSA_ILi8EEESH_EEENS5_IJSH_SB_EEEEEEEvNS4_8identityES13_S1D_vS1E_EENS_8epilogue10collective6detail29Sm90TmaWarpSpecializedAdapterINS1H_15DefaultEpilogueISJ_SK_SK_NS1G_6thread17LinearCombinationISJ_Li1EffLNS1L_9ScaleType4KindE0ELNS_15FloatRoundStyleE2ESJ_EENS1_15EpilogueDefaultEEEEEvvEEEEvNT_6ParamsE,(.L_x_134 - _ZN7cutlass13device_kernelINS_4gemm6kernel13GemmUniversalIN4cute5tupleIJiiiiEEENS1_10collective13CollectiveMmaINS1_34MainloopSm90TmaGmmaWarpSpecializedILi6ENS5_IJNS4_1CILi1EEESB_SB_EEENS1_35KernelTmaWarpSpecializedCooperativeEEENS5_IJNSA_ILi128EEENSA_ILi64EEENSA_ILi32EEEEEENS_10bfloat16_tENS5_IJlSB_lEEESJ_SK_NS4_8TiledMMAINS4_8MMA_AtomIJNS4_4SM904GMMA27MMA_64x64x16_F32BF16BF16_SSILNSO_5MajorE0ELSQ_0ELNSO_7ScaleInE1ELSR_1EEEEEENS4_6LayoutINS5_IJNSA_ILi2EEESB_SB_EEENS5_IJSB_NSA_ILi0EEESX_EEEEENS5_IJNS4_10UnderscoreES10_S10_EEEEENS4_13SM90_TMA_LOADENS4_14ComposedLayoutINS4_7SwizzleILi2ELi4ELi3EEENS4_18smem_ptr_flag_bitsILi16EEENSU_INS5_IJNSA_ILi8EEESH_EEENS5_IJSH_SB_EEEEEEEvNS4_8identityES13_S1D_vS1E_EENS_8epilogue10collective6detail29Sm90TmaWarpSpecializedAdapterINS1H_15DefaultEpilogueISJ_SK_SK_NS1G_6thread17LinearCombinationISJ_Li1EffLNS1L_9ScaleType4KindE0ELNS_15FloatRoundStyleE2ESJ_EENS1_15EpilogueDefaultEEEEEvvEEEEvNT_6ParamsE)
        .other          _ZN7cutlass13device_kernelINS_4gemm6kernel13GemmUniversalIN4cute5tupleIJiiiiEEENS1_10collective13CollectiveMmaINS1_34MainloopSm90TmaGmmaWarpSpecializedILi6ENS5_IJNS4_1CILi1EEESB_SB_EEENS1_35KernelTmaWarpSpecializedCooperativeEEENS5_IJNSA_ILi128EEENSA_ILi64EEENSA_ILi32EEEEEENS_10bfloat16_tENS5_IJlSB_lEEESJ_SK_NS4_8TiledMMAINS4_8MMA_AtomIJNS4_4SM904GMMA27MMA_64x64x16_F32BF16BF16_SSILNSO_5MajorE0ELSQ_0ELNSO_7ScaleInE1ELSR_1EEEEEENS4_6LayoutINS5_IJNSA_ILi2EEESB_SB_EEENS5_IJSB_NSA_ILi0EEESX_EEEEENS5_IJNS4_10UnderscoreES10_S10_EEEEENS4_13SM90_TMA_LOADENS4_14ComposedLayoutINS4_7SwizzleILi2ELi4ELi3EEENS4_18smem_ptr_flag_bitsILi16EEENSU_INS5_IJNSA_ILi8EEESH_EEENS5_IJSH_SB_EEEEEEEvNS4_8identityES13_S1D_vS1E_EENS_8epilogue10collective6detail29Sm90TmaWarpSpecializedAdapterINS1H_15DefaultEpilogueISJ_SK_SK_NS1G_6thread17LinearCombinationISJ_Li1EffLNS1L_9ScaleType4KindE0ELNS_15FloatRoundStyleE2ESJ_EENS1_15EpilogueDefaultEEEEEvvEEEEvNT_6ParamsE,@"STO_CUDA_ENTRY STV_DEFAULT"
_ZN7cutlass13device_kernelINS_4gemm6kernel13GemmUniversalIN4cute5tupleIJiiiiEEENS1_10collective13CollectiveMmaINS1_34MainloopSm90TmaGmmaWarpSpecializedILi6ENS5_IJNS4_1CILi1EEESB_SB_EEENS1_35KernelTmaWarpSpecializedCooperativeEEENS5_IJNSA_ILi128EEENSA_ILi64EEENSA_ILi32EEEEEENS_10bfloat16_tENS5_IJlSB_lEEESJ_SK_NS4_8TiledMMAINS4_8MMA_AtomIJNS4_4SM904GMMA27MMA_64x64x16_F32BF16BF16_SSILNSO_5MajorE0ELSQ_0ELNSO_7ScaleInE1ELSR_1EEEEEENS4_6LayoutINS5_IJNSA_ILi2EEESB_SB_EEENS5_IJSB_NSA_ILi0EEESX_EEEEENS5_IJNS4_10UnderscoreES10_S10_EEEEENS4_13SM90_TMA_LOADENS4_14ComposedLayoutINS4_7SwizzleILi2ELi4ELi3EEENS4_18smem_ptr_flag_bitsILi16EEENSU_INS5_IJNSA_ILi8EEESH_EEENS5_IJSH_SB_EEEEEEEvNS4_8identityES13_S1D_vS1E_EENS_8epilogue10collective6detail29Sm90TmaWarpSpecializedAdapterINS1H_15DefaultEpilogueISJ_SK_SK_NS1G_6thread17LinearCombinationISJ_Li1EffLNS1L_9ScaleType4KindE0ELNS_15FloatRoundStyleE2ESJ_EENS1_15EpilogueDefaultEEEEEvvEEEEvNT_6ParamsE:
[----:B------:R-:W0:Y:S01]  /*0000*/  LDC R1, c[0x0][0x28] ;  /* 0x00000a00ff017b82 */ /* 0x000e220000000800 */
[----:B------:R-:W1:Y:S01]  /*0010*/  S2R R18, SR_TID.X ;  /* 0x0000000000127919 */ /* 0x000e620000002100 */
[----:B------:R-:W-:Y:S01]  /*0020*/  ELECT P0, URZ, PT ;  /* 0x00000000003f782f */ /* 0x000fe20003800000 */
[----:B------:R-:W-:Y:S01]  /*0030*/  BSSY B0, `(.L_x_0) ;  /* 0x000000f000007945 */ /* 0x000fe20003800000 */
[--C-:B-1----:R-:W-:Y:S02]  /*0040*/  SHF.R.U32.HI R0, RZ, 0x5, R18.reuse ;  /* 0x00000005ff007819 */ /* 0x102fe40000011612 */
[----:B------:R-:W-:-:S03]  /*0050*/  SHF.R.U32.HI R22, RZ, 0x7, R18 ;  /* 0x00000007ff167819 */ /* 0x000fc60000011612 */
[----:B------:R-:W1:Y:S04]  /*0060*/  SHFL.IDX PT, R5, R0, RZ, 0x1f ;  /* 0x00001fff00057589 */ /* 0x000e6800000e0000 */
[----:B------:R2:W3:Y:S01]  /*0070*/  SHFL.IDX PT, R8, R22, RZ, 0x1f ;  /* 0x00001fff16087589 */ /* 0x0004e200000e0000 */
[----:B-1----:R-:W-:-:S13]  /*0080*/  ISETP.NE.OR P0, PT, R5, RZ, !P0 ;  /* 0x000000ff0500720c */ /* 0x002fda0004705670 */
[----:B0-23--:R-:W-:Y:S05]  /*0090*/  @P0 BRA `(.L_x_1) ;  /* 0x0000000000200947 */ /* 0x00dfea0003800000 */
[----:B------:R-:W-:Y:S02]  /*00a0*/  ULDC.64 UR4, c[0x0][0x198] ;  /* 0x0000660000047ab9 */ /* 0x000fe40000000a00 */
[----:B------:R-:W-:Y:S02]  /*00b0*/  UIADD3 UR6, UP0, UR4, 0xf0, URZ ;  /* 0x000000f004067890 */ /* 0x000fe4000ff1e03f */
[----:B------:R-:W-:Y:S02]  /*00c0*/  UIADD3 UR4, UP1, UR4, 0x1f0, URZ ;  /* 0x000001f004047890 */ /* 0x000fe4000ff3e03f */
[----:B------:R-:W-:Y:S02]  /*00d0*/  UIADD3.X UR7, URZ, UR5, URZ, UP0, !UPT ;  /* 0x000000053f077290 */ /* 0x000fe400087fe43f */
[----:B------:R-:W-:-:S07]  /*00e0*/  UIADD3.X UR5, URZ, UR5, URZ, UP1, !UPT ;  /* 0x000000053f057290 */ /* 0x000fce0008ffe43f */
[----:B------:R0:W-:Y:S02]  /*00f0*/  UTMACCTL.PF [UR6] ;  /* 0x00000000060079b9 */ /* 0x0001e40008040000 */
[----:B------:R0:W-:Y:S02]  /*0100*/  UTMACCTL.PF [UR4] ;  /* 0x00000000040079b9 */ /* 0x0001e40008040000 */
[----:B0-----:R-:W-:Y:S01]  /*0110*/  NOP ;  /* 0x0000000000007918 */ /* 0x001fe20000000000 */
.L_x_1:
[----:B------:R-:W-:Y:S05]  /*0120*/  BSYNC B0 ;  /* 0x0000000000007941 */ /* 0x000fea0003800000 */
.L_x_0:
[----:B------:R-:W0:Y:S02]  /*0130*/  SHFL.IDX PT, R2, R0, RZ, 0x1f ;  /* 0x00001fff00027589 */ /* 0x000e2400000e0000 */
[----:B0-----:R-:W-:-:S13]  /*0140*/  ISETP.NE.AND P0, PT, R2, RZ, PT ;  /* 0x000000ff0200720c */ /* 0x001fda0003f05270 */
[----:B------:R-:W-:Y:S05]  /*0150*/  @P0 BRA `(.L_x_2) ;  /* 0x0000000000680947 */ /* 0x000fea0003800000 */
[----:B------:R-:W0:Y:S01]  /*0160*/  S2UR UR8, SR_CgaCtaId ;  /* 0x00000000000879c3 */ /* 0x000e220000008800 */
[----:B------:R-:W-:Y:S01]  /*0170*/  UMOV UR4, 0x400 ;  /* 0x0000040000047882 */ /* 0x000fe20000000000 */
[----:B------:R-:W-:Y:S01]  /*0180*/  UMOV UR5, 0x1 ;  /* 0x0000000100057882 */ /* 0x000fe20000000000 */
[----:B------:R-:W-:Y:S01]  /*0190*/  UMOV UR6, 0x100 ;  /* 0x0000010000067882 */ /* 0x000fe20000000000 */
[----:B------:R-:W-:Y:S01]  /*01a0*/  ELECT P0, URZ, PT ;  /* 0x00000000003f782f */ /* 0x000fe20003800000 */
[----:B------:R-:W-:-:S04]  /*01b0*/  UIADD3 UR6, -UR6, 0x100000, URZ ;  /* 0x0010000006067890 */ /* 0x000fc8000fffe13f */
[----:B------:R-:W-:Y:S02]  /*01c0*/  USHF.L.U32 UR7, UR6, 0xb, URZ ;  /* 0x0000000b06077899 */ /* 0x000fe4000800063f */
[----:B------:R-:W-:Y:S02]  /*01d0*/  USHF.L.U32 UR6, UR6, 0x1, URZ ;  /* 0x0000000106067899 */ /* 0x000fe4000800063f */
[----:B0-----:R-:W-:Y:S02]  /*01e0*/  ULEA UR8, UR8, UR4, 0x18 ;  /* 0x0000000408087291 */ /* 0x001fe4000f8ec03f */
[----:B------:R-:W-:-:S04]  /*01f0*/  UIADD3 UR4, -UR5, 0x100000, URZ ;  /* 0x0010000005047890 */ /* 0x000fc8000fffe13f */
[----:B------:R-:W-:Y:S02]  /*0200*/  USHF.L.U32 UR5, UR4, 0xb, URZ ;  /* 0x0000000b04057899 */ /* 0x000fe4000800063f */
[----:B------:R-:W-:Y:S01]  /*0210*/  USHF.L.U32 UR4, UR4, 0x1, URZ ;  /* 0x0000000104047899 */ /* 0x000fe2000800063f */
[----:B------:R-:W0:Y:S11]  /*0220*/  FENCE.VIEW.ASYNC.S ;  /* 0x00000000000073c6 */ /* 0x000e360000000000 */
[----:B0-----:R0:W1:Y:S01]  /*0230*/  SYNCS.EXCH.64 URZ, [UR8], UR4 ;  /* 0x00000004083f75b2 */ /* 0x0010620008000100 */
[----:B------:R0:W2:Y:S01]  /*0240*/  SYNCS.EXCH.64 URZ, [UR8+0x30], UR6 ;  /* 0x00003006083f75b2 */ /* 0x0000a20008000100 */
[----:B------:R0:W3:Y:S01]  /*0250*/  SYNCS.EXCH.64 URZ, [UR8+0x8], UR4 ;  /* 0x00000804083f75b2 */ /* 0x0000e20008000100 */
[----:B------:R0:W4:Y:S01]  /*0260*/  SYNCS.EXCH.64 URZ, [UR8+0x38], UR6 ;  /* 0x00003806083f75b2 */ /* 0x0001220008000100 */
[----:B------:R0:W0:Y:S01]  /*0270*/  SYNCS.EXCH.64 URZ, [UR8+0x10], UR4 ;  /* 0x00001004083f75b2 */ /* 0x0000220008000100 */
[----:B------:R0:W0:Y:S01]  /*0280*/  SYNCS.EXCH.64 URZ, [UR8+0x40], UR6 ;  /* 0x00004006083f75b2 */ /* 0x0000220008000100 */
[----:B------:R0:W0:Y:S01]  /*0290*/  SYNCS.EXCH.64 URZ, [UR8+0x18], UR4 ;  /* 0x00001804083f75b2 */ /* 0x0000220008000100 */
[----:B------:R0:W0:Y:S01]  /*02a0*/  SYNCS.EXCH.64 URZ, [UR8+0x48], UR6 ;  /* 0x00004806083f75b2 */ /* 0x0000220008000100 */
[----:B------:R0:W0:Y:S01]  /*02b0*/  SYNCS.EXCH.64 URZ, [UR8+0x20], UR4 ;  /* 0x00002004083f75b2 */ /* 0x0000220008000100 */
[----:B------:R0:W0:Y:S01]  /*02c0*/  SYNCS.EXCH.64 URZ, [UR8+0x50], UR6 ;  /* 0x00005006083f75b2 */ /* 0x0000220008000100 */
[----:B------:R0:W0:Y:S01]  /*02d0*/  SYNCS.EXCH.64 URZ, [UR8+0x28], UR4 ;  /* 0x00002804083f75b2 */ /* 0x0000220008000100 */
[----:B------:R0:W0:Y:S01]  /*02e0*/  SYNCS.EXCH.64 URZ, [UR8+0x58], UR6 ;  /* 0x00005806083f75b2 */ /* 0x0000220008000100 */
[----:B------:R-:W-:Y:S01]  /*02f0*/  NOP ;  /* 0x0000000000007918 */ /* 0x000fe20000000000 */
.L_x_2:
[----:B------:R-:W5:Y:S01]  /*0300*/  SHFL.IDX PT, R0, R0, RZ, 0x1f ;  /* 0x00001fff00007589 */ /* 0x000f6200000e0000 */
[----:B------:R-:W-:Y:S01]  /*0310*/  ELECT P0, URZ, PT ;  /* 0x00000000003f782f */ /* 0x000fe20003800000 */
[----:B------:R-:W1:Y:S01]  /*0320*/  LDC R2, c[0x0][0x65c] ;  /* 0x00019700ff027b82 */ /* 0x000e620000000800 */
[----:B------:R-:W-:Y:S01]  /*0330*/  SHF.R.S32.HI R6, RZ, 0x1f, R5 ;  /* 0x0000001fff067819 */ /* 0x000fe20000011405 */
[----:B------:R-:W2:Y:S01]  /*0340*/  S2R R3, SR_CTAID.Y ;  /* 0x0000000000037919 */ /* 0x000ea20000002600 */
[----:B0-----:R-:W-:Y:S01]  /*0350*/  UMOV UR4, 0x20 ;  /* 0x0000002000047882 */ /* 0x001fe20000000000 */
[----:B------:R-:W-:Y:S01]  /*0360*/  ISETP.NE.AND P2, PT, R8, RZ, PT ;  /* 0x000000ff0800720c */ /* 0x000fe20003f45270 */
[----:B------:R-:W-:Y:S01]  /*0370*/  NOP ;  /* 0x0000000000007918 */ /* 0x000fe20000000000 */
[----:B------:R-:W0:Y:S01]  /*0380*/  S2R R4, SR_CTAID.X ;  /* 0x0000000000047919 */ /* 0x000e220000002500 */
[----:B------:R-:W-:Y:S01]  /*0390*/  LEA.HI R6, R6, R5, RZ, 0x2 ;  /* 0x0000000506067211 */ /* 0x000fe200078f10ff */
[----:B------:R-:W-:Y:S01]  /*03a0*/  NOP ;  /* 0x0000000000007918 */ /* 0x000fe20000000000 */
[----:B-----5:R-:W-:-:S02]  /*03b0*/  ISETP.NE.OR P0, PT, R0, RZ, !P0 ;  /* 0x000000ff0000720c */ /* 0x020fc40004705670 */
[----:B-1----:R-:W-:-:S04]  /*03c0*/  ISETP.NE.AND P3, PT, R2, 0x1, PT ;  /* 0x000000010200780c */ /* 0x002fc80003f65270 */
[----:B------:R-:W-:Y:S02]  /*03d0*/  P2R R0, PR, RZ, 0x8 ;  /* 0x00000008ff007803 */ /* 0x000fe40000000000 */
[----:B------:R-:W-:-:S05]  /*03e0*/  LOP3.LUT R0, R6, 0xfffffffc, RZ, 0xc0, !PT ;  /* 0xfffffffc06007812 */ /* 0x000fca00078ec0ff */
[----:B------:R-:W-:Y:S01]  /*03f0*/  VOTEU.ALL UP0, P0 ;  /* 0x00000000003f7886 */ /* 0x000fe20000000000 */
[----:B------:R-:W-:Y:S01]  /*0400*/  IMAD.IADD R0, R5, 0x1, -R0 ;  /* 0x0000000105007824 */ /* 0x000fe200078e0a00 */
[----:B------:R-:W0:Y:S01]  /*0410*/  @P3 LDC R17, c[0x0][0x10] ;  /* 0x00000400ff113b82 */ /* 0x000e220000000800 */
[----:B------:R-:W-:Y:S01]  /*0420*/  VOTEU.ALL UP1, P0 ;  /* 0x00000000003f7886 */ /* 0x000fe20000020000 */
[----:B--2---:R-:W-:Y:S01]  /*0430*/  @P3 IMAD.MOV.U32 R6, RZ, RZ, R3 ;  /* 0x000000ffff063224 */ /* 0x004fe200078e0003 */
[----:B------:R-:W-:Y:S01]  /*0440*/  @!UP0 UMOV UR6, 0x400 ;  /* 0x0000040000068882 */ /* 0x000fe20000000000 */
[----:B------:R-:W-:-:S04]  /*0450*/  @!UP0 UIADD3 UR4, -UR4, 0x100000, URZ ;  /* 0x0010000004048890 */ /* 0x000fc8000fffe13f */
[----:B------:R-:W-:Y:S02]  /*0460*/  @!UP0 USHF.L.U32 UR5, UR4, 0xb, URZ ;  /* 0x0000000b04058899 */ /* 0x000fe4000800063f */
[----:B------:R-:W-:Y:S01]  /*0470*/  @!UP0 USHF.L.U32 UR4, UR4, 0x1, URZ ;  /* 0x0000000104048899 */ /* 0x000fe2000800063f */
[----:B------:R-:W-:Y:S02]  /*0480*/  @P3 IMAD.MOV.U32 R7, RZ, RZ, RZ ;  /* 0x000000ffff073224 */ /* 0x000fe400078e00ff */
[----:B------:R-:W-:Y:S01]  /*0490*/  IMAD.MOV.U32 R5, RZ, RZ, RZ ;  /* 0x000000ffff057224 */ /* 0x000fe200078e00ff */
[----:B------:R-:W1:Y:S01]  /*04a0*/  @!UP0 S2UR UR7, SR_CgaCtaId ;  /* 0x00000000000789c3 */ /* 0x000e620000008800 */
[----:B------:R-:W-:-:S07]  /*04b0*/  @P3 IMAD.MOV.U32 R11, RZ, RZ, RZ ;  /* 0x000000ffff0b3224 */ /* 0x000fce00078e00ff */
[----:B------:R-:W2:Y:S01]  /*04c0*/  @!P3 LDC R9, c[0x0][0xc] ;  /* 0x00000300ff09bb82 */ /* 0x000ea20000000800 */
[----:B0-----:R-:W-:-:S04]  /*04d0*/  @P3 IMAD.WIDE.U32 R16, R4, R17, R6 ;  /* 0x0000001104103225 */ /* 0x001fc800078e0006 */
[----:B------:R-:W-:Y:S01]  /*04e0*/  @P3 IMAD.IADD R17, R17, 0x1, R11 ;  /* 0x0000000111113824 */ /* 0x000fe200078e020b */
[----:B-1----:R-:W-:Y:S01]  /*04f0*/  @!UP0 ULEA UR6, UR7, UR6, 0x18 ;  /* 0x0000000607068291 */ /* 0x002fe2000f8ec03f */
[----:B------:R-:W-:Y:S01]  /*0500*/  VOTEU.ALL UP0, P0 ;  /* 0x00000000003f7886 */ /* 0x000fe20000000000 */
[----:B------:R-:W-:-:S04]  /*0510*/  ISETP.NE.AND P0, PT, R0, 0x3, PT ;  /* 0x000000030000780c */ /* 0x000fc80003f05270 */
[----:B------:R-:W-:Y:S01]  /*0520*/  ISETP.EQ.OR P0, PT, R0, RZ, !P0 ;  /* 0x000000ff0000720c */ /* 0x000fe20004702670 */
[----:B--2---:R-:W-:-:S03]  /*0530*/  @!P3 IMAD.WIDE.U32 R6, R9, R3, R4 ;  /* 0x000000030906b225 */ /* 0x004fc600078e0004 */
[C---:B------:R-:W-:Y:S01]  /*0540*/  ISETP.EQ.AND P0, PT, R8.reuse, RZ, P0 ;  /* 0x000000ff0800720c */ /* 0x040fe20000702270 */
[----:B------:R-:W-:Y:S01]  /*0550*/  VIADD R8, R8, 0xffffffff ;  /* 0xffffffff08087836 */ /* 0x000fe20000000000 */
[----:B------:R-:W0:Y:S02]  /*0560*/  FENCE.VIEW.ASYNC.S ;  /* 0x00000000000073c6 */ /* 0x000e240000000000 */
[----:B0-----:R0:W3:Y:S01]  /*0570*/  @!UP0 SYNCS.EXCH.64 URZ, [UR6+0x70], UR4 ;  /* 0x00007004063f85b2 */ /* 0x0010e20008000100 */
[----:B------:R-:W-:Y:S01]  /*0580*/  @!P3 IMAD.MOV.U32 R16, RZ, RZ, R6 ;  /* 0x000000ffff10b224 */ /* 0x000fe200078e0006 */
[----:B------:R-:W-:Y:S01]  /*0590*/  SEL R19, RZ, 0x1, !P0 ;  /* 0x00000001ff137807 */ /* 0x000fe20004000000 */
[----:B------:R-:W-:Y:S01]  /*05a0*/  @!P3 IMAD.MOV.U32 R17, RZ, RZ, R7 ;  /* 0x000000ffff11b224 */ /* 0x000fe200078e0007 */
[----:B------:R-:W-:-:S04]  /*05b0*/  ISETP.GE.U32.AND P1, PT, R8, 0x2, PT ;  /* 0x000000020800780c */ /* 0x000fc80003f26070 */
[----:B------:R-:W-:Y:S01]  /*05c0*/  SEL R19, R19, 0x2, P1 ;  /* 0x0000000213137807 */ /* 0x000fe20000800000 */
[----:B------:R0:W3:Y:S01]  /*05d0*/  @!UP1 SYNCS.EXCH.64 URZ, [UR6+0x78], UR4 ;  /* 0x00007804063f95b2 */ /* 0x0000e20008000100 */
[----:B------:R-:W-:Y:S01]  /*05e0*/  NOP ;  /* 0x0000000000007918 */ /* 0x000fe20000000000 */
[----:B---34-:R-:W-:Y:S06]  /*05f0*/  BAR.SYNC.DEFER_BLOCKING 0x0 ;  /* 0x0000000000007b1d */ /* 0x018fec0000010000 */
[----:B------:R-:W-:Y:S05]  /*0600*/  @!P2 BRA `(.L_x_3) ;  /* 0x0000003c009ca947 */ /* 0x000fea0003800000 */
[----:B------:R-:W-:-:S13]  /*0610*/  ISETP.GT.U32.AND P0, PT, R8, 0x1, PT ;  /* 0x000000010800780c */ /* 0x000fda0003f04070 */
[----:B0-----:R-:W-:Y:S05]  /*0620*/  @P0 EXIT ;  /* 0x000000000000094d */ /* 0x001fea0003800000 */
[----:B------:R-:W-:Y:S01]  /*0630*/  ULDC.64 UR4, c[0x0][0x650] ;  /* 0x0001940000047ab9 */ /* 0x000fe20000000a00 */
[----:B------:R-:W-:Y:S01]  /*0640*/  PRMT R0, RZ, 0x7610, R0 ;  /* 0x00007610ff007816 */ /* 0x000fe20000000000 */
[----:B------:R-:W-:Y:S01]  /*0650*/  IMAD.MOV.U32 R58, RZ, RZ, -0x1 ;  /* 0xffffffffff3a7424 */ /* 0x000fe200078e00ff */
[----:B------:R-:W-:Y:S01]  /*0660*/  ISETP.GE.U32.AND P0, PT, R16, UR4, PT ;  /* 0x0000000410007c0c */ /* 0x000fe2000bf06070 */
[----:B------:R-:W-:Y:S02]  /*0670*/  IMAD.MOV.U32 R59, RZ, RZ, -0x1 ;  /* 0xffffffffff3b7424 */ /* 0x000fe400078e00ff */
[----:B------:R-:W-:Y:S01]  /*0680*/  IMAD.MOV.U32 R57, RZ, RZ, -0x1 ;  /* 0xffffffffff397424 */ /* 0x000fe200078e00ff */
[----:B------:R-:W-:-:S13]  /*0690*/  ISETP.GE.U32.AND.EX P0, PT, R17, UR5, PT, P0 ;  /* 0x0000000511007c0c */ /* 0x000fda000bf06100 */
[----:B------:R-:W-:Y:S05]  /*06a0*/  @P0 BRA `(.L_x_4) ;  /* 0x0000000400540947 */ /* 0x000fea0003800000 */
[----:B------:R-:W0:Y:S01]  /*06b0*/  LDC.64 R14, c[0x0][0x628] ;  /* 0x00018a00ff0e7b82 */ /* 0x000e220000000a00 */
[----:B------:R-:W-:Y:S02]  /*06c0*/  IMAD.MOV.U32 R6, RZ, RZ, R16 ;  /* 0x000000ffff067224 */ /* 0x000fe400078e0010 */
[----:B------:R-:W-:-:S05]  /*06d0*/  IMAD.MOV.U32 R7, RZ, RZ, R17 ;  /* 0x000000ffff077224 */ /* 0x000fca00078e0011 */
[----:B------:R-:W1:Y:S08]  /*06e0*/  LDC R0, c[0x0][0x630] ;  /* 0x00018c00ff007b82 */ /* 0x000e700000000800 */
[----:B------:R-:W2:Y:S01]  /*06f0*/  LDC.64 R20, c[0x0][0x620] ;  /* 0x00018800ff147b82 */ /* 0x000ea20000000a00 */
[----:B0-----:R-:W-:-:S04]  /*0700*/  ISETP.NE.U32.AND P0, PT, R14, RZ, PT ;  /* 0x000000ff0e00720c */ /* 0x001fc80003f05070 */
[----:B------:R-:W-:-:S13]  /*0710*/  ISETP.NE.AND.EX P0, PT, R15, RZ, PT, P0 ;  /* 0x000000ff0f00720c */ /* 0x000fda0003f05300 */
[----:B-12---:R-:W-:Y:S05]  /*0720*/  @!P0 BRA `(.L_x_5) ;  /* 0x0000000000288947 */ /* 0x006fea0003800000 */
[----:B------:R-:W0:Y:S02]  /*0730*/  LDC R11, c[0x0][0x634] ;  /* 0x00018d00ff0b7b82 */ /* 0x000e240000000800 */
[----:B0-----:R-:W-:-:S05]  /*0740*/  IADD3 R11, P0, R16, R11, RZ ;  /* 0x0000000b100b7210 */ /* 0x001fca0007f1e0ff */
[----:B------:R-:W-:-:S04]  /*0750*/  IMAD.X R13, RZ, RZ, R17, P0 ;  /* 0x000000ffff0d7224 */ /* 0x000fc800000e0611 */
[----:B------:R-:W-:-:S04]  /*0760*/  IMAD.WIDE.U32 R6, R13, R14, RZ ;  /* 0x0000000e0d067225 */ /* 0x000fc800078e00ff */
[----:B------:R-:W-:-:S04]  /*0770*/  IMAD.WIDE.U32 R8, P0, R11, R15, R6 ;  /* 0x0000000f0b087225 */ /* 0x000fc80007800006 */
[----:B------:R-:W-:-:S04]  /*0780*/  IMAD.WIDE.U32 R6, R11, R14, RZ ;  /* 0x0000000e0b067225 */ /* 0x000fc800078e00ff */
[----:B------:R-:W-:Y:S01]  /*0790*/  IMAD.X R11, RZ, RZ, RZ, P0 ;  /* 0x000000ffff0b7224 */ /* 0x000fe200000e06ff */
[----:B------:R-:W-:Y:S01]  /*07a0*/  IADD3 RZ, P0, R7, R8, RZ ;  /* 0x0000000807ff7210 */ /* 0x000fe20007f1e0ff */
[----:B------:R-:W-:-:S04]  /*07b0*/  IMAD.MOV.U32 R10, RZ, RZ, R9 ;  /* 0x000000ffff0a7224 */ /* 0x000fc800078e0009 */
[----:B------:R-:W-:-:S08]  /*07c0*/  IMAD.WIDE.U32.X R6, R13, R15, R10, P0 ;  /* 0x0000000f0d067225 */ /* 0x000fd000000e040a */
.L_x_5:
[-CC-:B------:R-:W-:Y:S01]  /*07d0*/  SHF.R.U64 R57, R6, R0.reuse, R7.reuse ;  /* 0x0000000006397219 */ /* 0x180fe20000001207 */
[----:B------:R-:W0:Y:S01]  /*07e0*/  LDC R10, c[0x0][0x618] ;  /* 0x00018600ff0a7b82 */ /* 0x000e220000000800 */
[----:B------:R-:W-:Y:S01]  /*07f0*/  SHF.R.U32.HI R5, RZ, R0, R7 ;  /* 0x00000000ff057219 */ /* 0x000fe20000011607 */
[----:B------:R-:W-:Y:S01]  /*0800*/  ULDC UR4, c[0x0][0x150] ;  /* 0x0000540000047ab9 */ /* 0x000fe20000000800 */
[----:B------:R-:W-:Y:S02]  /*0810*/  IADD3 R9, P0, RZ, -R57, RZ ;  /* 0x80000039ff097210 */ /* 0x000fe40007f1e0ff */
[----:B------:R-:W-:-:S03]  /*0820*/  I2FP.F32.U32 R0, R4 ;  /* 0x0000000400007245 */ /* 0x000fc60000201000 */
[----:B------:R-:W1:Y:S01]  /*0830*/  LDC.64 R28, c[0x0][0x640] ;  /* 0x00019000ff1c7b82 */ /* 0x000e620000000a00 */
[----:B------:R-:W-:Y:S02]  /*0840*/  IMAD.X R11, RZ, RZ, ~R5, P0 ;  /* 0x000000ffff0b7224 */ /* 0x000fe400000e0e05 */
[----:B------:R-:W-:Y:S01]  /*0850*/  FMUL R0, R0, UR4 ;  /* 0x0000000400007c20 */ /* 0x000fe20008400000 */
[----:B------:R-:W-:Y:S01]  /*0860*/  IMAD.WIDE.U32 R6, R9, R20, R16 ;  /* 0x0000001409067225 */ /* 0x000fe200078e0010 */
[----:B------:R-:W-:-:S03]  /*0870*/  ULDC UR4, c[0x0][0x154] ;  /* 0x0000550000047ab9 */ /* 0x000fc60000000800 */
[----:B------:R-:W-:Y:S01]  /*0880*/  IMAD R8, R11, R20, RZ ;  /* 0x000000140b087224 */ /* 0x000fe200078e02ff */
[----:B------:R-:W2:Y:S01]  /*0890*/  LDC R5, c[0x0][0x144] ;  /* 0x00005100ff057b82 */ /* 0x000ea20000000800 */
[----:B------:R-:W3:Y:S02]  /*08a0*/  F2I.U32.TRUNC.NTZ R0, R0 ;  /* 0x0000000000007305 */ /* 0x000ee4000020f000 */
[----:B------:R-:W-:-:S04]  /*08b0*/  IMAD R9, R9, R21, R8 ;  /* 0x0000001509097224 */ /* 0x000fc800078e0208 */
[----:B------:R-:W-:Y:S01]  /*08c0*/  IMAD.IADD R7, R7, 0x1, R9 ;  /* 0x0000000107077824 */ /* 0x000fe200078e0209 */
[----:B------:R-:W4:Y:S01]  /*08d0*/  LDC R12, c[0x0][0x608] ;  /* 0x00018200ff0c7b82 */ /* 0x000f220000000800 */
[----:B------:R-:W-:-:S03]  /*08e0*/  IMAD.MOV.U32 R9, RZ, RZ, -0x1 ;  /* 0xffffffffff097424 */ /* 0x000fc600078e00ff */
[-CC-:B0-----:R-:W-:Y:S02]  /*08f0*/  SHF.R.U64 R20, R6, R10.reuse, R7.reuse ;  /* 0x0000000a06147219 */ /* 0x181fe40000001207 */
[----:B------:R-:W-:Y:S02]  /*0900*/  I2FP.F32.U32 R6, R3 ;  /* 0x0000000300067245 */ /* 0x000fe40000201000 */
[----:B------:R-:W0:Y:S01]  /*0910*/  LDC R26, c[0x0][0x658] ;  /* 0x00019600ff1a7b82 */ /* 0x000e220000000800 */
[----:B-1----:R-:W-:Y:S01]  /*0920*/  ISETP.NE.U32.AND P0, PT, R28, RZ, PT ;  /* 0x000000ff1c00720c */ /* 0x002fe20003f05070 */
[----:B---3--:R-:W-:Y:S01]  /*0930*/  IMAD.MOV R8, RZ, RZ, -R0 ;  /* 0x000000ffff087224 */ /* 0x008fe200078e0a00 */
[----:B------:R-:W-:Y:S01]  /*0940*/  SHF.R.U32.HI R7, RZ, R10, R7 ;  /* 0x0000000aff077219 */ /* 0x000fe20000011607 */
[----:B------:R-:W-:Y:S01]  /*0950*/  FMUL R6, R6, UR4 ;  /* 0x0000000406067c20 */ /* 0x000fe20008400000 */
[----:B------:R-:W-:-:S03]  /*0960*/  ISETP.NE.AND.EX P0, PT, R29, RZ, PT, P0 ;  /* 0x000000ff1d00720c */ /* 0x000fc60003f05300 */
[----:B------:R-:W1:Y:S01]  /*0970*/  LDC R14, c[0x0][0x148] ;  /* 0x00005200ff0e7b82 */ /* 0x000e620000000800 */
[----:B--2---:R-:W-:-:S07]  /*0980*/  IMAD R0, R5, R8, R4 ;  /* 0x0000000805007224 */ /* 0x004fce00078e0204 */
[----:B------:R-:W2:Y:S01]  /*0990*/  LDC R24, c[0x0][0x600] ;  /* 0x00018000ff187b82 */ /* 0x000ea20000000800 */
[-CC-:B----4-:R-:W-:Y:S02]  /*09a0*/  SHF.R.U64 R30, R20, R12.reuse, R7.reuse ;  /* 0x0000000c141e7219 */ /* 0x190fe40000001207 */
[----:B------:R-:W-:Y:S01]  /*09b0*/  SHF.R.U32.HI R5, RZ, R12, R7 ;  /* 0x0000000cff057219 */ /* 0x000fe20000011607 */
[----:B------:R-:W-:Y:S01]  /*09c0*/  IMAD.MOV.U32 R7, RZ, RZ, 0x1 ;  /* 0x00000001ff077424 */ /* 0x000fe200078e00ff */
[----:B------:R3:W4:Y:S03]  /*09d0*/  F2I.U32.TRUNC.NTZ R12, R6 ;  /* 0x00000006000c7305 */ /* 0x000726000020f000 */
[----:B------:R-:W1:Y:S01]  /*09e0*/  LDC R15, c[0x0][0x648] ;  /* 0x00019200ff0f7b82 */ /* 0x000e620000000800 */
[-C--:B0-----:R-:W-:Y:S02]  /*09f0*/  SHF.L.U32 R4, R9, R26.reuse, RZ ;  /* 0x0000001a09047219 */ /* 0x081fe400000006ff */
[----:B------:R-:W-:-:S02]  /*0a00*/  SHF.R.U64 R32, R30, R26, R5 ;  /* 0x0000001a1e207219 */ /* 0x000fc40000001205 */
[----:B------:R-:W-:Y:S02]  /*0a10*/  LOP3.LUT R11, RZ, R4, RZ, 0x33, !PT ;  /* 0x00000004ff0b7212 */ /* 0x000fe400078e33ff */
[-C--:B------:R-:W-:Y:S01]  /*0a20*/  SHF.R.U32.HI R5, RZ, R26.reuse, R5 ;  /* 0x0000001aff057219 */ /* 0x080fe20000011605 */
[----:B------:R-:W0:Y:S01]  /*0a30*/  LDC R21, c[0x0][0x638] ;  /* 0x00018e00ff157b82 */ /* 0x000e220000000800 */
[----:B------:R-:W-:Y:S01]  /*0a40*/  SHF.L.U32 R10, R7, R26, RZ ;  /* 0x0000001a070a7219 */ /* 0x000fe200000006ff */
[----:B------:R-:W-:-:S06]  /*0a50*/  IMAD.MOV.U32 R4, RZ, RZ, R32 ;  /* 0x000000ffff047224 */ /* 0x000fcc00078e0020 */
[----:B------:R-:W0:Y:S01]  /*0a60*/  LDC R58, c[0x0][0x610] ;  /* 0x00018400ff3a7b82 */ /* 0x000e220000000800 */
[----:B---34-:R-:W-:Y:S05]  /*0a70*/  @!P0 BRA `(.L_x_6) ;  /* 0x0000000000288947 */ /* 0x018fea0003800000 */
[----:B------:R-:W3:Y:S02]  /*0a80*/  LDC R9, c[0x0][0x64c] ;  /* 0x00019300ff097b82 */ /* 0x000ee40000000800 */
[----:B---3--:R-:W-:-:S05]  /*0a90*/  IADD3 R9, P0, R32, R9, RZ ;  /* 0x0000000920097210 */ /* 0x008fca0007f1e0ff */
        /* <DEDUP_REMOVED lines=8> */
.L_x_6:
[----:B-1----:R-:W-:Y:S01]  /*0b20*/  SHF.R.U64 R4, R4, R15, R5 ;  /* 0x0000000f04047219 */ /* 0x002fe20000001205 */
[----:B--2---:R-:W-:Y:S01]  /*0b30*/  VIADD R5, R24, 0xffffffff ;  /* 0xffffffff18057836 */ /* 0x004fe20000000000 */
[----:B------:R-:W-:Y:S01]  /*0b40*/  LOP3.LUT R11, R30, R11, RZ, 0xc0, !PT ;  /* 0x0000000b1e0b7212 */ /* 0x000fe200078ec0ff */
[----:B------:R-:W-:Y:S02]  /*0b50*/  IMAD.MOV R12, RZ, RZ, -R12 ;  /* 0x000000ffff0c7224 */ /* 0x000fe400078e0a0c */
[----:B------:R-:W-:Y:S01]  /*0b60*/  IMAD.MOV R6, RZ, RZ, -R4 ;  /* 0x000000ffff067224 */ /* 0x000fe200078e0a04 */
[----:B------:R-:W-:Y:S01]  /*0b70*/  LOP3.LUT R5, R20, R5, RZ, 0xc0, !PT ;  /* 0x0000000514057212 */ /* 0x000fe200078ec0ff */
[----:B------:R-:W-:Y:S02]  /*0b80*/  @P3 IMAD R0, R14, R12, R3 ;  /* 0x0000000c0e003224 */ /* 0x000fe400078e0203 */
[----:B------:R-:W-:Y:S02]  /*0b90*/  IMAD R11, R10, R4, R11 ;  /* 0x000000040a0b7224 */ /* 0x000fe400078e020b */
[----:B0-----:R-:W-:-:S02]  /*0ba0*/  IMAD R3, R6, R21, R32 ;  /* 0x0000001506037224 */ /* 0x001fc400078e0220 */
[----:B------:R-:W-:Y:S02]  /*0bb0*/  IMAD R58, R11, R58, R0 ;  /* 0x0000003a0b3a7224 */ /* 0x000fe400078e0200 */
[----:B------:R-:W-:Y:S02]  /*0bc0*/  IMAD R3, R3, R24, R5 ;  /* 0x0000001803037224 */ /* 0x000fe400078e0205 */
[----:B------:R-:W-:-:S03]  /*0bd0*/  IMAD.MOV.U32 R0, RZ, RZ, 0x1 ;  /* 0x00000001ff007424 */ /* 0x000fc600078e00ff */
[----:B------:R-:W-:Y:S02]  /*0be0*/  SEL R59, R3, R58, !P3 ;  /* 0x0000003a033b7207 */ /* 0x000fe40005800000 */
[----:B------:R-:W-:-:S07]  /*0bf0*/  SEL R58, R58, R3, !P3 ;  /* 0x000000033a3a7207 */ /* 0x000fce0005800000 */
.L_x_4:
[----:B------:R-:W-:-:S08]  /*0c00*/  NOP ;  /* 0x0000000000007918 */ /* 0x000fd00000000000 */
[----:B------:R-:W0:Y:S02]  /*0c10*/  USETMAXREG.TRY_ALLOC.CTAPOOL UP0, 0xe8 ;  /* 0x000000e8000079c8 */ /* 0x000e240008000600 */
[----:B0-----:R-:W-:-:S13]  /*0c20*/  PLOP3.LUT P0, PT, PT, PT, UP0, 0x80, 0x0 ;  /* 0x000000000000781c */ /* 0x001fda0003f0f008 */
[----:B------:R-:W-:Y:S05]  /*0c30*/  @!P0 BRA `(.L_x_4) ;  /* 0xfffffffc00f08947 */ /* 0x000fea000383ffff */
[----:B------:R-:W-:Y:S01]  /*0c40*/  ULDC.64 UR4, c[0x0][0x598] ;  /* 0x0001660000047ab9 */ /* 0x000fe20000000a00 */
[----:B------:R-:W-:Y:S01]  /*0c50*/  ULDC.64 UR36, c[0x0][0x208] ;  /* 0x0000820000247ab9 */ /* 0x000fe20000000a00 */
[----:B------:R-:W-:-:S04]  /*0c60*/  ISETP.NE.U32.AND P0, PT, RZ, UR4, PT ;  /* 0x00000004ff007c0c */ /* 0x000fc8000bf05070 */
[----:B------:R-:W-:-:S13]  /*0c70*/  ISETP.NE.AND.EX P0, PT, RZ, UR5, PT, P0 ;  /* 0x00000005ff007c0c */ /* 0x000fda000bf05300 */
[----:B------:R-:W-:Y:S05]  /*0c80*/  @!P0 BRA `(.L_x_7) ;  /* 0x00000000001c8947 */ /* 0x000fea0003800000 */
[----:B------:R-:W0:Y:S02]  /*0c90*/  LDC.64 R4, c[0x0][0x598] ;  /* 0x00016600ff047b82 */ /* 0x000e240000000a00 */
[----:B0-----:R-:W2:Y:S02]  /*0ca0*/  LDG.E.64 R4, desc[UR36][R4.64] ;  /* 0x0000002404047981 */ /* 0x001ea4000c1e1b00 */
[----:B--2---:R-:W-:-:S04]  /*0cb0*/  ISETP.NE.U32.AND P0, PT, R4, RZ, PT ;  /* 0x000000ff0400720c */ /* 0x004fc80003f05070 */
[----:B------:R-:W-:-:S13]  /*0cc0*/  ISETP.NE.AND.EX P0, PT, R5, RZ, PT, P0 ;  /* 0x000000ff0500720c */ /* 0x000fda0003f05300 */
[----:B------:R-:W-:Y:S05]  /*0cd0*/  @!P0 BRA `(.L_x_7) ;  /* 0x0000000000088947 */ /* 0x000fea0003800000 */
[----:B------:R0:W5:Y:S01]  /*0ce0*/  LD.E R23, desc[UR36][R4.64] ;  /* 0x0000002404177980 */ /* 0x000162000c101900 */
[----:B------:R-:W-:Y:S05]  /*0cf0*/  BRA `(.L_x_8) ;  /* 0x0000000000247947 */ /* 0x000fea0003800000 */
.L_x_7:
[----:B------:R-:W-:Y:S02]  /*0d00*/  ULDC.64 UR4, c[0x0][0x588] ;  /* 0x0001620000047ab9 */ /* 0x000fe40000000a00 */
[----:B------:R-:W-:-:S04]  /*0d10*/  ISETP.NE.U32.AND P0, PT, RZ, UR4, PT ;  /* 0x00000004ff007c0c */ /* 0x000fc8000bf05070 */
[----:B------:R-:W-:-:S13]  /*0d20*/  ISETP.NE.AND.EX P0, PT, RZ, UR5, PT, P0 ;  /* 0x00000005ff007c0c */ /* 0x000fda000bf05300 */
[----:B------:R-:W-:Y:S05]  /*0d30*/  @!P0 BRA `(.L_x_9) ;  /* 0x00000000000c8947 */ /* 0x000fea0003800000 */
[----:B------:R-:W0:Y:S02]  /*0d40*/  LDC.64 R4, c[0x0][0x588] ;  /* 0x00016200ff047b82 */ /* 0x000e240000000a00 */
[----:B0-----:R1:W5:Y:S01]  /*0d50*/  LDG.E R23, desc[UR36][R4.64] ;  /* 0x0000002404177981 */ /* 0x001362000c1e1900 */
[----:B------:R-:W-:Y:S05]  /*0d60*/  BRA `(.L_x_8) ;  /* 0x0000000000087947 */ /* 0x000fea0003800000 */
.L_x_9:
[----:B------:R-:W-:Y:S02]  /*0d70*/  ULDC UR4, c[0x0][0x580] ;  /* 0x0001600000047ab9 */ /* 0x000fe40000000800 */
[----:B------:R-:W-:-:S07]  /*0d80*/  IMAD.U32 R23, RZ, RZ, UR4 ;  /* 0x00000004ff177e24 */ /* 0x000fce000f8e00ff */
.L_x_8:
[----:B------:R-:W-:Y:S02]  /*0d90*/  ULDC.64 UR4, c[0x0][0x5a0] ;  /* 0x0001680000047ab9 */ /* 0x000fe40000000a00 */
[----:B------:R-:W-:-:S04]  /*0da0*/  ISETP.NE.U32.AND P0, PT, RZ, UR4, PT ;  /* 0x00000004ff007c0c */ /* 0x000fc8000bf05070 */
[----:B------:R-:W-:-:S13]  /*0db0*/  ISETP.NE.AND.EX P0, PT, RZ, UR5, PT, P0 ;  /* 0x00000005ff007c0c */ /* 0x000fda000bf05300 */
[----:B------:R-:W-:Y:S05]  /*0dc0*/  @!P0 BRA `(.L_x_10) ;  /* 0x00000000001c8947 */ /* 0x000fea0003800000 */
[----:B01----:R-:W0:Y:S02]  /*0dd0*/  LDC.64 R4, c[0x0][0x5a0] ;  /* 0x00016800ff047b82 */ /* 0x003e240000000a00 */
[----:B0-----:R-:W2:Y:S02]  /*0de0*/  LDG.E.64 R4, desc[UR36][R4.64] ;  /* 0x0000002404047981 */ /* 0x001ea4000c1e1b00 */
[----:B--2---:R-:W-:-:S04]  /*0df0*/  ISETP.NE.U32.AND P0, PT, R4, RZ, PT ;  /* 0x000000ff0400720c */ /* 0x004fc80003f05070 */
[----:B------:R-:W-:-:S13]  /*0e00*/  ISETP.NE.AND.EX P0, PT, R5, RZ, PT, P0 ;  /* 0x000000ff0500720c */ /* 0x000fda0003f05300 */
[----:B------:R-:W-:Y:S05]  /*0e10*/  @!P0 BRA `(.L_x_10) ;  /* 0x0000000000088947 */ /* 0x000fea0003800000 */
[----:B------:R0:W5:Y:S01]  /*0e20*/  LD.E R56, desc[UR36][R4.64] ;  /* 0x0000002404387980 */ /* 0x000162000c101900 */
[----:B------:R-:W-:Y:S05]  /*0e30*/  BRA `(.L_x_11) ;  /* 0x0000000000247947 */ /* 0x000fea0003800000 */
.L_x_10:
[----:B------:R-:W-:Y:S02]  /*0e40*/  ULDC.64 UR4, c[0x0][0x590] ;  /* 0x0001640000047ab9 */ /* 0x000fe40000000a00 */
[----:B------:R-:W-:-:S04]  /*0e50*/  ISETP.NE.U32.AND P0, PT, RZ, UR4, PT ;  /* 0x00000004ff007c0c */ /* 0x000fc8000bf05070 */
[----:B------:R-:W-:-:S13]  /*0e60*/  ISETP.NE.AND.EX P0, PT, RZ, UR5, PT, P0 ;  /* 0x00000005ff007c0c */ /* 0x000fda000bf05300 */
[----:B------:R-:W-:Y:S05]  /*0e70*/  @!P0 BRA `(.L_x_12) ;  /* 0x00000000000c8947 */ /* 0x000fea0003800000 */
[----:B01----:R-:W0:Y:S02]  /*0e80*/  LDC.64 R4, c[0x0][0x590] ;  /* 0x00016400ff047b82 */ /* 0x003e240000000a00 */
[----:B0-----:R1:W5:Y:S01]  /*0e90*/  LDG.E R56, desc[UR36][R4.64] ;  /* 0x0000002404387981 */ /* 0x001362000c1e1900 */
[----:B------:R-:W-:Y:S05]  /*0ea0*/  BRA `(.L_x_11) ;  /* 0x0000000000087947 */ /* 0x000fea0003800000 */
.L_x_12:
[----:B------:R-:W-:Y:S02]  /*0eb0*/  ULDC UR4, c[0x0][0x584] ;  /* 0x0001610000047ab9 */ /* 0x000fe40000000800 */
[----:B------:R-:W-:-:S07]  /*0ec0*/  IMAD.U32 R56, RZ, RZ, UR4 ;  /* 0x00000004ff387e24 */ /* 0x000fce000f8e00ff */
.L_x_11:
[----:B------:R-:W-:-:S13]  /*0ed0*/  LOP3.LUT P0, RZ, R0, 0xff, RZ, 0xc0, !PT ;  /* 0x000000ff00ff7812 */ /* 0x000fda000780c0ff */
[----:B------:R-:W-:Y:S05]  /*0ee0*/  @!P0 EXIT ;  /* 0x000000000000894d */ /* 0x000fea0003800000 */
[----:B------:R-:W-:Y:S01]  /*0ef0*/  ULDC UR4, c[0x0][0x28c] ;  /* 0x0000a30000047ab9 */ /* 0x000fe20000000800 */
[----:B------:R-:W-:Y:S01]  /*0f00*/  LOP3.LUT R62, R19, 0x1, RZ, 0xfc, !PT ;  /* 0x00000001133e7812 */ /* 0x000fe200078efcff */
[----:B------:R-:W-:Y:S01]  /*0f10*/  UIADD3 UR4, UR4, 0x1f, URZ ;  /* 0x0000001f04047890 */ /* 0x000fe2000fffe03f */
[----:B------:R-:W-:Y:S01]  /*0f20*/  UMOV UR38, URZ ;  /* 0x0000003f00267c82 */ /* 0x000fe20008000000 */
[----:B------:R-:W-:Y:S02]  /*0f30*/  UMOV UR39, URZ ;  /* 0x0000003f00277c82 */ /* 0x000fe40008000000 */
[----:B------:R-:W-:-:S04]  /*0f40*/  USHF.R.S32.HI UR5, URZ, 0x1f, UR4 ;  /* 0x0000001f3f057899 */ /* 0x000fc80008011404 */
[----:B------:R-:W-:-:S04]  /*0f50*/  ULEA.HI UR5, UR5, UR4, URZ, 0x5 ;  /* 0x0000000405057291 */ /* 0x000fc8000f8f283f */
[----:B------:R-:W-:-:S12]  /*0f60*/  USHF.R.S32.HI UR40, URZ, 0x5, UR5 ;  /* 0x000000053f287899 */ /* 0x000fd80008011405 */
.L_x_94:
[----:B------:R-:W-:Y:S01]  /*0f70*/  LOP3.LUT R0, R18, 0x80, RZ, 0xc0, !PT ;  /* 0x0000008012007812 */ /* 0x000fe200078ec0ff */
[----:B--2---:R-:W2:Y:S01]  /*0f80*/  S2UR UR7, SR_CgaCtaId ;  /* 0x00000000000779c3 */ /* 0x004ea20000008800 */
[----:B------:R-:W-:Y:S02]  /*0f90*/  UMOV UR6, 0x400 ;  /* 0x0000040000067882 */ /* 0x000fe40000000000 */
[----:B------:R-:W-:-:S06]  /*0fa0*/  SHF.R.U32.HI R0, RZ, 0x7, R0 ;  /* 0x00000007ff007819 */ /* 0x000fcc0000011600 */
[----:B---3--:R-:W3:Y:S01]  /*0fb0*/  SHFL.IDX PT, R0, R0, RZ, 0x1f ;  /* 0x00001fff00007589 */ /* 0x008ee200000e0000 */
[----:B--2---:R-:W-:Y:S01]  /*0fc0*/  ULEA UR42, UR7, UR6, 0x18 ;  /* 0x00000006072a7291 */ /* 0x004fe2000f8ec03f */
[----:B---3--:R-:W-:-:S13]  /*0fd0*/  R2UR UR4, R0 ;  /* 0x00000000000472ca */ /* 0x008fda00000e0000 */
[----:B------:R-:W-:-:S04]  /*0fe0*/  ULEA.HI UR5, UR4, UR4, URZ, 0x1 ;  /* 0x0000000404057291 */ /* 0x000fc8000f8f083f */
[----:B------:R-:W-:-:S04]  /*0ff0*/  ULOP3.LUT UR5, UR5, 0xffffe, URZ, 0xc0, !UPT ;  /* 0x000ffffe05057892 */ /* 0x000fc8000f8ec03f */
[----:B------:R-:W-:-:S03]  /*1000*/  UIADD3 UR5, UR4, -UR5, URZ ;  /* 0x8000000504057290 */ /* 0x000fc6000fffe03f */
[----:B------:R-:W-:Y:S01]  /*1010*/  ULDC UR4, c[0x0][0x28c] ;  /* 0x0000a30000047ab9 */ /* 0x000fe20000000800 */
[----:B------:R-:W-:Y:S01]  /*1020*/  ULEA UR5, UR5, UR42, 0xc ;  /* 0x0000002a05057291 */ /* 0x000fe2000f8e603f */
[----:B------:R-:W-:-:S03]  /*1030*/  ISETP.LT.AND P0, PT, RZ, UR4, PT ;  /* 0x00000004ff007c0c */ /* 0x000fc6000bf01270 */
[----:B------:R-:W-:-:S04]  /*1040*/  UIADD3 UR5, UR5, 0x180, URZ ;  /* 0x0000018005057890 */ /* 0x000fc8000fffe03f */
[----:B------:R-:W-:-:S04]  /*1050*/  USHF.R.U32.HI UR5, URZ, 0x4, UR5 ;  /* 0x000000043f057899 */ /* 0x000fc80008011605 */
[----:B------:R-:W-:Y:S02]  /*1060*/  ULOP3.LUT UR41, UR5, 0x3fff, URZ, 0xc0, !UPT ;  /* 0x00003fff05297892 */ /* 0x000fe4000f8ec03f */
[----:B-1--45:R-:W-:Y:S10]  /*1070*/  @P0 BRA `(.L_x_13) ;  /* 0x0000000000400947 */ /* 0x032ff40003800000 */
[----:B------:R-:W-:Y:S01]  /*1080*/  MOV R0, 0x0 ;  /* 0x0000000000007802 */ /* 0x000fe20000000f00 */
[----:B------:R-:W-:Y:S01]  /*1090*/  ULDC.64 UR4, c[0x4][0x68] ;  /* 0x01001a0000047ab9 */ /* 0x000fe20000000a00 */
[----:B------:R-:W-:Y:S01]  /*10a0*/  ULDC.64 UR6, c[0x4][0x8] ;  /* 0x0100020000067ab9 */ /* 0x000fe20000000a00 */
[----:B01----:R-:W-:Y:S01]  /*10b0*/  IMAD.U32 R4, RZ, RZ, UR4 ;  /* 0x00000004ff047e24 */ /* 0x003fe2000f8e00ff */
[----:B------:R0:W1:Y:S01]  /*10c0*/  LDC.64 R14, c[0x4][R0] ;  /* 0x01000000000e7b82 */ /* 0x0000620000000a00 */
[----:B------:R-:W-:Y:S01]  /*10d0*/  IMAD.U32 R5, RZ, RZ, UR5 ;  /* 0x00000005ff057e24 */ /* 0x000fe2000f8e00ff */
[----:B------:R-:W-:Y:S01]  /*10e0*/  ULDC.64 UR4, c[0x4][0x70] ;  /* 0x01001c0000047ab9 */ /* 0x000fe20000000a00 */
[----:B------:R-:W-:Y:S02]  /*10f0*/  IMAD.U32 R10, RZ, RZ, UR6 ;  /* 0x00000006ff0a7e24 */ /* 0x000fe4000f8e00ff */
[----:B------:R-:W-:Y:S02]  /*1100*/  IMAD.U32 R6, RZ, RZ, UR4 ;  /* 0x00000004ff067e24 */ /* 0x000fe4000f8e00ff */
[----:B------:R-:W-:-:S02]  /*1110*/  IMAD.U32 R7, RZ, RZ, UR5 ;  /* 0x00000005ff077e24 */ /* 0x000fc4000f8e00ff */
[----:B------:R-:W-:Y:S02]  /*1120*/  IMAD.U32 R11, RZ, RZ, UR7 ;  /* 0x00000007ff0b7e24 */ /* 0x000fe4000f8e00ff */
[----:B------:R-:W-:Y:S02]  /*1130*/  IMAD.MOV.U32 R8, RZ, RZ, 0x1e1 ;  /* 0x000001e1ff087424 */ /* 0x000fe400078e00ff */
[----:B------:R-:W-:Y:S02]  /*1140*/  IMAD.MOV.U32 R12, RZ, RZ, 0x1 ;  /* 0x00000001ff0c7424 */ /* 0x000fe400078e00ff */
[----:B0-----:R-:W-:-:S07]  /*1150*/  IMAD.MOV.U32 R13, RZ, RZ, RZ ;  /* 0x000000ffff0d7224 */ /* 0x001fce00078e00ff */
[----:B------:R-:W-:-:S07]  /*1160*/  LEPC R20, `(.L_x_13) ;  /* 0x000000001014794e */ /* 0x000fce0000000000 */
[----:B-1---5:R-:W-:Y:S05]  /*1170*/  CALL.ABS.NOINC R14 ;  /* 0x000000000e007343 */ /* 0x022fea0003c00000 */
.L_x_13:
[----:B------:R-:W-:-:S13]  /*1180*/  ISETP.NE.AND P0, PT, R62, 0x3, PT ;  /* 0x000000033e00780c */ /* 0x000fda0003f05270 */
[----:B------:R-:W-:Y:S05]  /*1190*/  @!P0 BRA `(.L_x_14) ;  /* 0x0000000000048947 */ /* 0x000fea0003800000 */
[----:B------:R-:W-:Y:S01]  /*11a0*/  BPT.TRAP 0x1 ;  /* 0x000000040000795c */ /* 0x000fe20000300000 */
.L_x_14:
[----:B------:R-:W-:Y:S02]  /*11b0*/  IMAD.U32 R3, RZ, RZ, UR39 ;  /* 0x00000027ff037e24 */ /* 0x000fe4000f8e00ff */
[----:B------:R-:W-:-:S03]  /*11c0*/  IMAD.U32 R0, RZ, RZ, UR38 ;  /* 0x00000026ff007e24 */ /* 0x000fc6000f8e00ff */
[----:B------:R-:W-:Y:S02]  /*11d0*/  LEA R3, R3, UR42, 0x3 ;  /* 0x0000002a03037c11 */ /* 0x000fe4000f8e18ff */
[----:B------:R-:W-:-:S04]  /*11e0*/  SHF.L.U32 R0, R0, 0x1f, RZ ;  /* 0x0000001f00007819 */ /* 0x000fc800000006ff */
[----:B------:R2:W3:Y:S01]  /*11f0*/  SYNCS.PHASECHK.TRANS64.TRYWAIT P1, [R3+URZ], R0 ;  /* 0x00000000030075a7 */ /* 0x0004e2000802017f */
[----:B------:R-:W-:Y:S05]  /*1200*/  @!P0 BRA `(.L_x_15) ;  /* 0x0000000000048947 */ /* 0x000fea0003800000 */
[----:B------:R-:W-:Y:S01]  /*1210*/  BPT.TRAP 0x1 ;  /* 0x000000040000795c */ /* 0x000fe20000300000 */
.L_x_15:
[----:B---3--:R-:W-:Y:S05]  /*1220*/  @P1 BRA `(.L_x_16) ;  /* 0x0000000000081947 */ /* 0x008fea0003800000 */
[----:B------:R-:W3:Y:S02]  /*1230*/  SYNCS.PHASECHK.TRANS64.TRYWAIT P1, [R3+URZ], R0 ;  /* 0x00000000030075a7 */ /* 0x000ee4000802017f */
[----:B---3--:R-:W-:Y:S05]  /*1240*/  @!P1 BRA `(.L_x_17) ;  /* 0x0000004800609947 */ /* 0x008fea0003800000 */
.L_x_16:
[----:B------:R-:W-:-:S04]  /*1250*/  UISETP.LT.AND UP0, UPT, UR40, 0x1, UPT ;  /* 0x000000012800788c */ /* 0x000fc8000bf01270 */
[----:B------:R-:W-:-:S04]  /*1260*/  USEL UR4, UR40, 0x1, UP0 ;  /* 0x0000000128047887 */ /* 0x000fc80008000000 */
[----:B------:R-:W-:-:S06]  /*1270*/  UIADD3 UR4, UR40, -UR4, URZ ;  /* 0x8000000428047290 */ /* 0x000fcc000fffe03f */
[----:B--23--:R-:W-:Y:S01]  /*1280*/  IMAD.U32 R0, RZ, RZ, UR4 ;  /* 0x00000004ff007e24 */ /* 0x00cfe2000f8e00ff */
[----:B------:R-:W-:Y:S05]  /*1290*/  WARPSYNC.ALL ;  /* 0x0000000000007948 */ /* 0x000fea0003800000 */
[----:B------:R-:W-:Y:S01]  /*12a0*/  ISETP.GE.AND P1, PT, R0, 0x1, PT ;  /* 0x000000010000780c */ /* 0x000fe20003f26270 */
[----:B------:R-:W-:Y:S01]  /*12b0*/  UIADD3 UR4, UR42, 0xc180, URZ ;  /* 0x0000c1802a047890 */ /* 0x000fe2000fffe03f */
[----:B------:R-:W-:Y:S01]  /*12c0*/  WARPGROUP.ARRIVE ;  /* 0x00000000000079c5 */ /* 0x000fe20000000000 */
[----:B------:R-:W-:Y:S02]  /*12d0*/  ULOP3.LUT UR41, UR41, 0x10000, URZ, 0xfc, !UPT ;  /* 0x0001000029297892 */ /* 0x000fe4000f8efc3f */
[----:B------:R-:W-:Y:S01]  /*12e0*/  USHF.R.U32.HI UR4, URZ, 0x4, UR4 ;  /* 0x000000043f047899 */ /* 0x000fe20008011604 */
[----:B------:R-:W-:Y:S01]  /*12f0*/  UMOV UR5, 0x80000020 ;  /* 0x8000002000057882 */ /* 0x000fe20000000000 */
[----:B------:R-:W-:-:S02]  /*1300*/  UMOV UR7, 0x80000020 ;  /* 0x8000002000077882 */ /* 0x000fc40000000000 */
[----:B------:R-:W-:-:S04]  /*1310*/  ULOP3.LUT UR4, UR4, 0x3fff, URZ, 0xc0, !UPT ;  /* 0x00003fff04047892 */ /* 0x000fc8000f8ec03f */
[----:B------:R-:W-:Y:S02]  /*1320*/  ULOP3.LUT UR10, UR4, 0x10000, URZ, 0xfc, !UPT ;  /* 0x00010000040a7892 */ /* 0x000fe4000f8efc3f */
[----:B------:R-:W-:Y:S02]  /*1330*/  ULEA UR4, UR39, UR41, 0x9 ;  /* 0x0000002927047291 */ /* 0x000fe4000f8e483f */
[----:B------:R-:W-:-:S09]  /*1340*/  ULEA UR6, UR39, UR10, 0x8 ;  /* 0x0000000a27067291 */ /* 0x000fd2000f8e403f */
[----:B------:R-:W-:Y:S01]  /*1350*/  HGMMA.64x64x16.F32.BF16 R24, gdesc[UR4], RZ, !UPT, gsb0 ;  /* 0x00e00000041879f0 */ /* 0x000fe2000c0018ff */
[----:B------:R-:W-:Y:S02]  /*1360*/  UIADD3 UR4, UR4, 0x2, URZ ;  /* 0x0000000204047890 */ /* 0x000fe4000fffe03f */
[----:B------:R-:W-:Y:S01]  /*1370*/  UIADD3 UR6, UR6, 0x2, URZ ;  /* 0x0000000206067890 */ /* 0x000fe2000fffe03f */
[----:B------:R-:W-:Y:S01]  /*1380*/  UMOV UR5, 0x80000020 ;  /* 0x8000002000057882 */ /* 0x000fe20000000000 */
[----:B------:R-:W-:Y:S01]  /*1390*/  UMOV UR7, 0x80000020 ;  /* 0x8000002000077882 */ /* 0x000fe20000000000 */
[----:B------:R-:W-:Y:S02]  /*13a0*/  WARPGROUP.DEPBAR.LE gsb0, 0x0 ;  /* 0x00008000000079c5 */ /* 0x000fe40000010000 */
[----:B------:R-:W-:-:S06]  /*13b0*/  WARPGROUP.ARRIVE ;  /* 0x00000000000079c5 */ /* 0x000fcc0000000000 */
[----:B------:R-:W-:Y:S03]  /*13c0*/  HGMMA.64x64x16.F32.BF16 R24, gdesc[UR4], R24, gsb0 ;  /* 0x00e00000041879f0 */ /* 0x000fe60008001818 */
[----:B------:R-:W-:Y:S02]  /*13d0*/  WARPGROUP.DEPBAR.LE gsb0, 0x0 ;  /* 0x00008000000079c5 */ /* 0x000fe40000010000 */
[----:B------:R-:W-:Y:S05]  /*13e0*/  @!P1 BRA `(.L_x_18) ;  /* 0x0000000000d89947 */ /* 0x000fea0003800000 */
[----:B------:R-:W-:Y:S02]  /*13f0*/  UIADD3 UR4, UR39, 0x1, URZ ;  /* 0x0000000127047890 */ /* 0x000fe4000fffe03f */
[----:B------:R-:W-:Y:S02]  /*1400*/  UMOV UR9, UR39 ;  /* 0x0000002700097c82 */ /* 0x000fe40008000000 */
[----:B------:R-:W-:-:S04]  /*1410*/  UISETP.NE.AND UP0, UPT, UR4, 0x6, UPT ;  /* 0x000000060400788c */ /* 0x000fc8000bf05270 */
[----:B------:R-:W-:Y:S02]  /*1420*/  USEL UR5, URZ, 0x1, UP0 ;  /* 0x000000013f057887 */ /* 0x000fe40008000000 */
[----:B------:R-:W-:Y:S02]  /*1430*/  USEL UR8, UR4, URZ, UP0 ;  /* 0x0000003f04087287 */ /* 0x000fe40008000000 */
[----:B------:R-:W-:-:S06]  /*1440*/  ULOP3.LUT UR5, UR38, UR5, URZ, 0x3c, !UPT ;  /* 0x0000000526057292 */ /* 0x000fcc000f8e3c3f */
[----:B01----:R-:W-:-:S07]  /*1450*/  IMAD.U32 R5, RZ, RZ, UR5 ;  /* 0x00000005ff057e24 */ /* 0x003fce000f8e00ff */
.L_x_25:
[----:B01----:R-:W-:Y:S05]  /*1460*/  @!P0 BRA `(.L_x_19) ;  /* 0x0000000000048947 */ /* 0x003fea0003800000 */
[----:B------:R-:W-:Y:S01]  /*1470*/  BPT.TRAP 0x1 ;  /* 0x000000040000795c */ /* 0x000fe20000300000 */
.L_x_19:
[----:B------:R-:W0:Y:S01]  /*1480*/  S2UR UR5, SR_CgaCtaId ;  /* 0x00000000000579c3 */ /* 0x000e220000008800 */
[----:B------:R-:W-:Y:S01]  /*1490*/  UMOV UR4, 0x400 ;  /* 0x0000040000047882 */ /* 0x000fe20000000000 */
[----:B------:R-:W-:Y:S01]  /*14a0*/  SHF.L.U32 R3, R5, 0x1f, RZ ;  /* 0x0000001f05037819 */ /* 0x000fe200000006ff */
[----:B0-----:R-:W-:-:S04]  /*14b0*/  ULEA UR11, UR5, UR4, 0x18 ;  /* 0x00000004050b7291 */ /* 0x001fc8000f8ec03f */
[----:B------:R-:W-:-:S09]  /*14c0*/  ULEA UR4, UR8, UR11, 0x3 ;  /* 0x0000000b08047291 */ /* 0x000fd2000f8e183f */
[----:B------:R0:W1:Y:S01]  /*14d0*/  SYNCS.PHASECHK.TRANS64.TRYWAIT P1, [UR4], R3 ;  /* 0x00000003ff0075a7 */ /* 0x0000620008020144 */
[----:B------:R-:W-:Y:S05]  /*14e0*/  @!P0 BRA `(.L_x_20) ;  /* 0x0000000000048947 */ /* 0x000fea0003800000 */
[----:B------:R-:W-:Y:S01]  /*14f0*/  BPT.TRAP 0x1 ;  /* 0x000000040000795c */ /* 0x000fe20000300000 */
.L_x_20:
[----:B-1----:R-:W-:Y:S05]  /*1500*/  @P1 BRA `(.L_x_21) ;  /* 0x0000000000081947 */ /* 0x002fea0003800000 */
[----:B------:R-:W1:Y:S02]  /*1510*/  SYNCS.PHASECHK.TRANS64.TRYWAIT P1, [UR4], R3 ;  /* 0x00000003ff0075a7 */ /* 0x000e640008020144 */
[----:B-1----:R-:W-:Y:S05]  /*1520*/  @!P1 BRA `(.L_x_22) ;  /* 0x0000004400bc9947 */ /* 0x002fea0003800000 */
.L_x_21:
[----:B------:R-:W-:Y:S01]  /*1530*/  ULEA UR4, UR8, UR41, 0x9 ;  /* 0x0000002908047291 */ /* 0x000fe2000f8e483f */
[----:B------:R-:W-:Y:S01]  /*1540*/  WARPGROUP.ARRIVE ;  /* 0x00000000000079c5 */ /* 0x000fe20000000000 */
[----:B------:R-:W-:Y:S01]  /*1550*/  ULEA UR6, UR8, UR10, 0x8 ;  /* 0x0000000a08067291 */ /* 0x000fe2000f8e403f */
[----:B------:R-:W-:Y:S01]  /*1560*/  UMOV UR5, 0x80000020 ;  /* 0x8000002000057882 */ /* 0x000fe20000000000 */
[----:B------:R-:W-:-:S07]  /*1570*/  UMOV UR7, 0x80000020 ;  /* 0x8000002000077882 */ /* 0x000fce0000000000 */
[----:B------:R-:W-:Y:S01]  /*1580*/  HGMMA.64x64x16.F32.BF16 R24, gdesc[UR4], R24, gsb0 ;  /* 0x00e00000041879f0 */ /* 0x000fe20008001818 */
        /* <DEDUP_REMOVED lines=9> */
[----:B------:R-:W-:Y:S01]  /*1620*/  BPT.TRAP 0x1 ;  /* 0x000000040000795c */ /* 0x000fe20000300000 */
.L_x_23:
[----:B------:R-:W-:Y:S01]  /*1630*/  ULEA UR4, UR9, UR11, 0x3 ;  /* 0x0000000b09047291 */ /* 0x000fe2000f8e183f */
[----:B------:R-:W-:-:S03]  /*1640*/  ISETP.GT.U32.AND P1, PT, R19, 0x1, PT ;  /* 0x000000011300780c */ /* 0x000fc60003f24070 */
[----:B------:R-:W-:-:S04]  /*1650*/  UIADD3 UR4, UR4, 0x30, URZ ;  /* 0x0000003004047890 */ /* 0x000fc8000fffe03f */
[----:B------:R-:W-:-:S09]  /*1660*/  UPRMT UR4, URZ, 0x654, UR4 ;  /* 0x000006543f047896 */ /* 0x000fd20008000004 */
[----:B------:R-:W-:Y:S01]  /*1670*/  SYNCS.ARRIVE.TRANS64.RED.A1T0 RZ, [UR4], RZ ;  /* 0x000000ffffff79a7 */ /* 0x000fe20008100404 */
[----:B------:R-:W-:Y:S05]  /*1680*/  @P1 BRA `(.L_x_24) ;  /* 0x0000000000041947 */ /* 0x000fea0003800000 */
[----:B------:R-:W-:Y:S01]  /*1690*/  BPT.TRAP 0x1 ;  /* 0x000000040000795c */ /* 0x000fe20000300000 */
.L_x_24:
[----:B------:R-:W-:Y:S01]  /*16a0*/  UIADD3 UR8, UR8, 0x1, URZ ;  /* 0x0000000108087890 */ /* 0x000fe2000fffe03f */
[C---:B------:R-:W-:Y:S01]  /*16b0*/  ISETP.GT.AND P1, PT, R0.reuse, 0x1, PT ;  /* 0x000000010000780c */ /* 0x040fe20003f24270 */
[----:B------:R-:W-:Y:S01]  /*16c0*/  UIADD3 UR9, UR9, 0x1, URZ ;  /* 0x0000000109097890 */ /* 0x000fe2000fffe03f */
[----:B------:R-:W-:Y:S01]  /*16d0*/  VIADD R0, R0, 0xffffffff ;  /* 0xffffffff00007836 */ /* 0x000fe20000000000 */
[----:B------:R-:W-:Y:S02]  /*16e0*/  UISETP.NE.AND UP0, UPT, UR8, 0x6, UPT ;  /* 0x000000060800788c */ /* 0x000fe4000bf05270 */
[----:B------:R-:W-:Y:S02]  /*16f0*/  UISETP.NE.AND UP1, UPT, UR9, 0x6, UPT ;  /* 0x000000060900788c */ /* 0x000fe4000bf25270 */
[----:B------:R-:W-:Y:S02]  /*1700*/  USEL UR4, URZ, 0x1, UP0 ;  /* 0x000000013f047887 */ /* 0x000fe40008000000 */
[----:B------:R-:W-:-:S02]  /*1710*/  USEL UR8, UR8, URZ, UP0 ;  /* 0x0000003f08087287 */ /* 0x000fc40008000000 */
[----:B------:R-:W-:Y:S02]  /*1720*/  USEL UR9, UR9, URZ, UP1 ;  /* 0x0000003f09097287 */ /* 0x000fe40008800000 */
[----:B------:R-:W-:Y:S01]  /*1730*/  LOP3.LUT R5, R5, UR4, RZ, 0x3c, !PT ;  /* 0x0000000405057c12 */ /* 0x000fe2000f8e3cff */
[----:B------:R-:W-:Y:S09]  /*1740*/  @P1 BRA `(.L_x_25) ;  /* 0xfffffffc00441947 */ /* 0x000ff2000383ffff */
.L_x_18:
[----:B------:R-:W2:Y:S02]  /*1750*/  LDC R0, c[0x0][0x28c] ;  /* 0x0000a300ff007b82 */ /* 0x000ea40000000800 */
[----:B--2---:R-:W-:-:S13]  /*1760*/  ISETP.GE.AND P1, PT, R0, 0x1, PT ;  /* 0x000000010000780c */ /* 0x004fda0003f26270 */
[----:B------:R-:W-:Y:S05]  /*1770*/  @!P1 BRA `(.L_x_26) ;  /* 0x0000000000489947 */ /* 0x000fea0003800000 */
[----:B------:R-:W-:Y:S05]  /*1780*/  @!P0 BRA `(.L_x_27) ;  /* 0x0000000000048947 */ /* 0x000fea0003800000 */
[----:B------:R-:W-:Y:S01]  /*1790*/  BPT.TRAP 0x1 ;  /* 0x000000040000795c */ /* 0x000fe20000300000 */
.L_x_27:
[----:B------:R-:W2:Y:S01]  /*17a0*/  S2UR UR7, SR_CgaCtaId ;  /* 0x00000000000779c3 */ /* 0x000ea20000008800 */
[----:B------:R-:W-:Y:S01]  /*17b0*/  UISETP.LT.AND UP0, UPT, UR40, 0x1, UPT ;  /* 0x000000012800788c */ /* 0x000fe2000bf01270 */
[----:B------:R-:W-:-:S03]  /*17c0*/  ISETP.GT.U32.AND P0, PT, R19, 0x1, PT ;  /* 0x000000011300780c */ /* 0x000fc60003f04070 */
[----:B------:R-:W-:-:S04]  /*17d0*/  USEL UR6, UR40, 0x1, UP0 ;  /* 0x0000000128067887 */ /* 0x000fc80008000000 */
[----:B------:R-:W-:-:S04]  /*17e0*/  UIADD3 UR6, UR39, UR40, -UR6 ;  /* 0x0000002827067290 */ /* 0x000fc8000fffe806 */
[----:B------:R-:W-:-:S04]  /*17f0*/  UIMAD.WIDE.U32 UR4, UR6, -0x55555555, URZ ;  /* 0xaaaaaaab060478a5 */ /* 0x000fc8000f8e003f */
[----:B------:R-:W-:-:S03]  /*1800*/  USHF.R.U32.HI UR4, URZ, 0x2, UR5 ;  /* 0x000000023f047899 */ /* 0x000fc60008011605 */
[----:B------:R-:W-:Y:S01]  /*1810*/  UMOV UR5, 0x400 ;  /* 0x0000040000057882 */ /* 0x000fe20000000000 */
[----:B------:R-:W-:Y:S02]  /*1820*/  UIMAD UR6, UR4, -0x6, UR6 ;  /* 0xfffffffa040678a4 */ /* 0x000fe4000f8e0206 */
[----:B--2---:R-:W-:-:S04]  /*1830*/  ULEA UR5, UR7, UR5, 0x18 ;  /* 0x0000000507057291 */ /* 0x004fc8000f8ec03f */
[----:B------:R-:W-:-:S04]  /*1840*/  ULEA UR6, UR6, UR5, 0x3 ;  /* 0x0000000506067291 */ /* 0x000fc8000f8e183f */
[----:B------:R-:W-:-:S04]  /*1850*/  UIADD3 UR6, UR6, 0x30, URZ ;  /* 0x0000003006067890 */ /* 0x000fc8000fffe03f */
[----:B------:R-:W-:-:S09]  /*1860*/  UPRMT UR6, URZ, 0x654, UR6 ;  /* 0x000006543f067896 */ /* 0x000fd20008000006 */
[----:B------:R-:W-:Y:S01]  /*1870*/  SYNCS.ARRIVE.TRANS64.RED.A1T0 RZ, [UR6], RZ ;  /* 0x000000ffffff79a7 */ /* 0x000fe20008100406 */
[----:B------:R-:W-:Y:S05]  /*1880*/  @P0 BRA `(.L_x_26) ;  /* 0x0000000000040947 */ /* 0x000fea0003800000 */
[----:B------:R-:W-:Y:S01]  /*1890*/  BPT.TRAP 0x1 ;  /* 0x000000040000795c */ /* 0x000fe20000300000 */
.L_x_26:
[----:B------:R-:W2:Y:S01]  /*18a0*/  LDC R6, c[0x0][0x288] ;  /* 0x0000a200ff067b82 */ /* 0x000ea20000000800 */
[C---:B01----:R-:W-:Y:S01]  /*18b0*/  LOP3.LUT R5, R18.reuse, 0x3, RZ, 0xc0, !PT ;  /* 0x0000000312057812 */ /* 0x043fe200078ec0ff */
[----:B------:R-:W-:Y:S01]  /*18c0*/  IMAD.SHL.U32 R59, R59, 0x40, RZ ;  /* 0x000000403b3b7824 */ /* 0x000fe200078e00ff */
[----:B------:R-:W-:Y:S01]  /*18d0*/  UIADD3 UR39, UR40, UR39, URZ ;  /* 0x0000002728277290 */ /* 0x000fe2000fffe03f */
[----:B------:R-:W-:Y:S01]  /*18e0*/  SHF.R.U32.HI R3, RZ, 0x2, R18 ;  /* 0x00000002ff037819 */ /* 0x000fe20000011612 */
[C---:B------:R-:W-:Y:S01]  /*18f0*/  IMAD.SHL.U32 R10, R18.reuse, 0x2, RZ ;  /* 0x00000002120a7824 */ /* 0x040fe200078e00ff */
[----:B------:R-:W-:Y:S01]  /*1900*/  LOP3.LUT R4, R18, 0x60, RZ, 0xc0, !PT ;  /* 0x0000006012047812 */ /* 0x000fe200078ec0ff */
[----:B------:R-:W-:Y:S01]  /*1910*/  UISETP.GT.U32.AND UP0, UPT, UR39, 0x5, UPT ;  /* 0x000000052700788c */ /* 0x000fe2000bf04070 */
[----:B------:R-:W-:Y:S01]  /*1920*/  LOP3.LUT R0, R22, 0x1, RZ, 0xc0, !PT ;  /* 0x0000000116007812 */ /* 0x000fe200078ec0ff */
[----:B------:R-:W-:Y:S01]  /*1930*/  ULDC UR7, c[0x0][0x284] ;  /* 0x0000a10000077ab9 */ /* 0x000fe20000000800 */
[----:B------:R-:W-:Y:S01]  /*1940*/  LOP3.LUT R3, R3, 0x7, RZ, 0xc0, !PT ;  /* 0x0000000703037812 */ /* 0x000fe200078ec0ff */
[----:B------:R-:W-:Y:S01]  /*1950*/  UISETP.LT.U32.AND UP0, UPT, UR40, 0x6, UP0 ;  /* 0x000000062800788c */ /* 0x000fe20008701070 */
[----:B------:R-:W-:Y:S01]  /*1960*/  SHF.R.U32.HI R4, RZ, 0x1, R4 ;  /* 0x00000001ff047819 */ /* 0x000fe20000011604 */
[----:B------:R-:W-:Y:S01]  /*1970*/  IMAD.SHL.U32 R8, R0, 0x40, RZ ;  /* 0x0000004000087824 */ /* 0x000fe200078e00ff */
[----:B------:R-:W-:Y:S01]  /*1980*/  UISETP.GE.U32.AND UP1, UPT, UR40, 0x6, UPT ;  /* 0x000000062800788c */ /* 0x000fe2000bf26070 */
[----:B------:R-:W-:Y:S01]  /*1990*/  SHF.R.S32.HI R15, RZ, 0x1f, R57 ;  /* 0x0000001fff0f7819 */ /* 0x000fe20000011439 */
[----:B------:R-:W-:Y:S01]  /*19a0*/  ULDC.64 UR8, c[0x0][0x5d0] ;  /* 0x0001740000087ab9 */ /* 0x000fe20000000a00 */
[--C-:B------:R-:W-:Y:S01]  /*19b0*/  IADD3 R7, RZ, -R4, -R3.reuse ;  /* 0x80000004ff077210 */ /* 0x100fe20007ffe803 */
[----:B------:R-:W-:Y:S01]  /*19c0*/  UIMAD.WIDE.U32 UR4, UR39, -0x55555555, URZ ;  /* 0xaaaaaaab270478a5 */ /* 0x000fe2000f8e003f */
[C---:B------:R-:W-:Y:S01]  /*19d0*/  LOP3.LUT R10, R59.reuse, 0x6, R10, 0xf8, !PT ;  /* 0x000000063b0a7812 */ /* 0x040fe200078ef80a */
[----:B------:R-:W-:Y:S01]  /*19e0*/  USEL UR6, URZ, 0x1, !UP0 ;  /* 0x000000013f067887 */ /* 0x000fe2000c000000 */
[----:B------:R-:W-:Y:S01]  /*19f0*/  LOP3.LUT R3, R8, 0x40, R3, 0xe2, !PT ;  /* 0x0000004008037812 */ /* 0x000fe200078ee203 */
[C---:B------:R-:W-:Y:S01]  /*1a00*/  IMAD.WIDE R8, R58.reuse, 0x80, RZ ;  /* 0x000000803a087825 */ /* 0x040fe200078e02ff */
[----:B------:R-:W-:Y:S01]  /*1a10*/  SHF.R.S32.HI R11, RZ, 0x1f, R10 ;  /* 0x0000001fff0b7819 */ /* 0x000fe2000001140a */
[----:B------:R-:W-:Y:S01]  /*1a20*/  USHF.R.U32.HI UR4, URZ, 0x2, UR5 ;  /* 0x000000023f047899 */ /* 0x000fe20008011605 */
[----:B--2---:R-:W-:Y:S01]  /*1a30*/  ISETP.GE.AND P0, PT, R59, R6, PT ;  /* 0x000000063b00720c */ /* 0x004fe20003f06270 */
[----:B------:R-:W-:Y:S01]  /*1a40*/  IMAD R12, R5, -0x2, R6 ;  /* 0xfffffffe050c7824 */ /* 0x000fe200078e0206 */
[----:B------:R-:W-:Y:S01]  /*1a50*/  ULOP3.LUT UR38, UR38, UR6, URZ, 0x3c, !UPT ;  /* 0x0000000626267292 */ /* 0x000fe2000f8e3c3f */
[----:B------:R-:W-:Y:S01]  /*1a60*/  IMAD.SHL.U32 R5, R58, 0x80, RZ ;  /* 0x000000803a057824 */ /* 0x000fe200078e00ff */
[----:B------:R-:W-:Y:S01]  /*1a70*/  LOP3.LUT R73, R8, R3, R4, 0xfe, !PT ;  /* 0x0000000308497212 */ /* 0x000fe200078efe04 */
[----:B------:R-:W-:Y:S01]  /*1a80*/  IMAD R6, R15, UR8, RZ ;  /* 0x000000080f067c24 */ /* 0x000fe2000f8e02ff */
[----:B------:R-:W-:Y:S01]  /*1a90*/  UIMAD UR39, UR4, -0x6, UR39 ;  /* 0xfffffffa042778a4 */ /* 0x000fe2000f8e0227 */
[----:B------:R-:W-:Y:S01]  /*1aa0*/  IMAD R0, R0, -0x40, R7 ;  /* 0xffffffc000007824 */ /* 0x000fe200078e0207 */
[----:B------:R-:W-:Y:S01]  /*1ab0*/  ISETP.GE.OR P0, PT, R5, UR7, P0 ;  /* 0x0000000705007c0c */ /* 0x000fe20008706670 */
[C---:B------:R-:W-:Y:S01]  /*1ac0*/  IMAD R13, R57.reuse, UR9, R6 ;  /* 0x00000009390d7c24 */ /* 0x040fe2000f8e0206 */
[----:B------:R-:W-:Y:S01]  /*1ad0*/  @UP1 ULOP3.LUT UR38, UR38, 0x1, UR4, 0x78, !UPT ;  /* 0x0000000126261892 */ /* 0x000fe2000f8e7804 */
[----:B------:R-:W-:Y:S01]  /*1ae0*/  IMAD.WIDE.U32 R6, R57, UR8, R10 ;  /* 0x0000000839067c25 */ /* 0x000fe2000f8e000a */
[----:B------:R-:W-:-:S03]  /*1af0*/  IADD3 R3, -R5, UR7, R0 ;  /* 0x0000000705037c10 */ /* 0x000fc6000fffe100 */
[----:B------:R-:W-:Y:S02]  /*1b00*/  IMAD.IADD R7, R7, 0x1, R13 ;  /* 0x0000000107077824 */ /* 0x000fe400078e020d */
[----:B------:R-:W-:Y:S02]  /*1b10*/  IMAD.IADD R4, R12, 0x1, -R59 ;  /* 0x000000010c047824 */ /* 0x000fe400078e0a3b */
[----:B------:R-:W-:Y:S02]  /*1b20*/  IMAD.MOV.U32 R0, RZ, RZ, -0x1 ;  /* 0xffffffffff007424 */ /* 0x000fe400078e00ff */
[----:B------:R-:W-:Y:S05]  /*1b30*/  @P0 BRA `(.L_x_28) ;  /* 0x0000002000a40947 */ /* 0x000fea0003800000 */
[----:B------:R-:W0:Y:S01]  /*1b40*/  LDC.64 R66, c[0x0][0x5c8] ;  /* 0x00017200ff427b82 */ /* 0x000e220000000a00 */
[----:B-----5:R-:W-:Y:S01]  /*1b50*/  FSETP.NEU.AND P0, PT, R56, RZ, PT ;  /* 0x000000ff3800720b */ /* 0x020fe20003f0d000 */
[----:B------:R-:W-:Y:S01]  /*1b60*/  BSSY B0, `(.L_x_28) ;  /* 0x0000226000007945 */ /* 0x000fe20003800000 */
[----:B------:R-:W-:-:S04]  /*1b70*/  ISETP.GT.AND P2, PT, R4, RZ, PT ;  /* 0x000000ff0400720c */ /* 0x000fc80003f44270 */
[----:B------:R-:W-:Y:S01]  /*1b80*/  ISETP.GT.AND P1, PT, R3, RZ, P2 ;  /* 0x000000ff0300720c */ /* 0x000fe20001724270 */
[-C--:B0-----:R-:W-:Y:S02]  /*1b90*/  IMAD R12, R9, R66.reuse, RZ ;  /* 0x00000042090c7224 */ /* 0x081fe400078e02ff */
[----:B------:R-:W-:-:S04]  /*1ba0*/  IMAD.WIDE.U32 R58, R73, R66, R6 ;  /* 0x00000042493a7225 */ /* 0x000fc800078e0006 */
[----:B------:R-:W-:-:S04]  /*1bb0*/  IMAD R5, R73, R67, R12 ;  /* 0x0000004349057224 */ /* 0x000fc800078e020c */
[----:B------:R-:W-:Y:S01]  /*1bc0*/  IMAD.IADD R75, R59, 0x1, R5 ;  /* 0x000000013b4b7824 */ /* 0x000fe200078e0205 */
[----:B------:R-:W-:Y:S06]  /*1bd0*/  @!P0 BRA `(.L_x_29) ;  /* 0x0000001400e88947 */ /* 0x000fec0003800000 */
[----:B------:R-:W0:Y:S01]  /*1be0*/  LDC.64 R64, c[0x0][0x5b8] ;  /* 0x00016e00ff407b82 */ /* 0x000e220000000a00 */
[----:B------:R-:W-:-:S07]  /*1bf0*/  ULDC.64 UR4, c[0x0][0x5c0] ;  /* 0x0001700000047ab9 */ /* 0x000fce0000000a00 */
[----:B------:R-:W1:Y:S08]  /*1c00*/  LDC.64 R68, c[0x0][0x5b0] ;  /* 0x00016c00ff447b82 */ /* 0x000e700000000a00 */
[----:B------:R-:W2:Y:S01]  /*1c10*/  LDC.64 R70, c[0x0][0x5a8] ;  /* 0x00016a00ff467b82 */ /* 0x000ea20000000a00 */
[-C--:B0-----:R-:W-:Y:S02]  /*1c20*/  IMAD R6, R15, R64.reuse, RZ ;  /* 0x000000400f067224 */ /* 0x081fe400078e02ff */
[----:B------:R-:W-:-:S04]  /*1c30*/  IMAD.WIDE.U32 R60, R57, R64, R10 ;  /* 0x00000040393c7225 */ /* 0x000fc800078e000a */
[----:B------:R-:W-:Y:S02]  /*1c40*/  IMAD R63, R57, R65, R6 ;  /* 0x00000041393f7224 */ /* 0x000fe400078e0206 */
[-C--:B-1----:R-:W-:Y:S02]  /*1c50*/  IMAD R8, R9, R68.reuse, RZ ;  /* 0x0000004409087224 */ /* 0x082fe400078e02ff */
[----:B------:R-:W-:Y:S02]  /*1c60*/  IMAD.IADD R13, R61, 0x1, R63 ;  /* 0x000000013d0d7824 */ /* 0x000fe400078e023f */
[----:B------:R-:W-:Y:S02]  /*1c70*/  IMAD.MOV.U32 R12, RZ, RZ, R60 ;  /* 0x000000ffff0c7224 */ /* 0x000fe400078e003c */
[C---:B------:R-:W-:Y:S02]  /*1c80*/  IMAD R65, R73.reuse, R69, R8 ;  /* 0x0000004549417224 */ /* 0x040fe400078e0208 */
[----:B------:R-:W-:-:S04]  /*1c90*/  IMAD.WIDE.U32 R6, R73, R68, R12 ;  /* 0x0000004449067225 */ /* 0x000fc800078e000c */
[----:B------:R-:W-:Y:S01]  /*1ca0*/  IMAD.IADD R5, R7, 0x1, R65 ;  /* 0x0000000107057824 */ /* 0x000fe200078e0241 */
[----:B--2---:R-:W-:-:S04]  /*1cb0*/  LEA R14, P0, R6, R70, 0x1 ;  /* 0x00000046060e7211 */ /* 0x004fc800078008ff */
[----:B------:R-:W-:-:S05]  /*1cc0*/  LEA.HI.X R15, R6, R71, R5, 0x1, P0 ;  /* 0x00000047060f7211 */ /* 0x000fca00000f0c05 */
[----:B------:R0:W2:Y:S01]  /*1cd0*/  @P1 LDG.E.LTC128B.U16 R5, desc[UR36][R14.64] ;  /* 0x000000240e051981 */ /* 0x0000a2000c1e1520 */
[----:B------:R-:W-:Y:S01]  /*1ce0*/  LEA R8, P0, R58, UR4, 0x1 ;  /* 0x000000043a087c11 */ /* 0x000fe2000f8008ff */
[----:B------:R-:W-:Y:S01]  /*1cf0*/  IMAD.WIDE.U32 R6, R73, R68, R10 ;  /* 0x0000004449067225 */ /* 0x000fe200078e000a */
[----:B------:R-:W-:Y:S03]  /*1d00*/  BSSY B1, `(.L_x_30) ;  /* 0x0000012000017945 */ /* 0x000fe60003800000 */
[----:B------:R-:W-:Y:S02]  /*1d10*/  IMAD.IADD R7, R65, 0x1, R7 ;  /* 0x0000000141077824 */ /* 0x000fe400078e0207 */
[----:B------:R-:W-:Y:S01]  /*1d20*/  IMAD.WIDE.U32 R20, R57, R64, R6 ;  /* 0x0000004039147225 */ /* 0x000fe200078e0006 */
[----:B0-----:R-:W-:-:S03]  /*1d30*/  SHF.L.U64.HI R15, R68, 0x3, R69 ;  /* 0x00000003440f7819 */ /* 0x001fc60000010245 */
[----:B------:R-:W-:Y:S01]  /*1d40*/  IMAD.IADD R7, R63, 0x1, R21 ;  /* 0x000000013f077824 */ /* 0x000fe200078e0215 */
[----:B------:R-:W-:Y:S01]  /*1d50*/  LEA R6, P4, R20, R70, 0x1 ;  /* 0x0000004614067211 */ /* 0x000fe200078808ff */
[----:B------:R-:W-:-:S03]  /*1d60*/  IMAD.SHL.U32 R14, R68, 0x8, RZ ;  /* 0x00000008440e7824 */ /* 0x000fc600078e00ff */
[----:B------:R-:W-:Y:S01]  /*1d70*/  LEA.HI.X R7, R20, R71, R7, 0x1, P4 ;  /* 0x0000004714077211 */ /* 0x000fe200020f0c07 */
[----:B--2---:R-:W-:-:S04]  /*1d80*/  IMAD.U32 R9, R5, 0x10000, RZ ;  /* 0x0001000005097824 */ /* 0x004fc800078e00ff */
[----:B------:R-:W-:-:S04]  /*1d90*/  FMUL R9, R9, R56 ;  /* 0x0000003809097220 */ /* 0x000fc80000400000 */
[----:B------:R-:W-:Y:S01]  /*1da0*/  FFMA R24, R24, R23, R9 ;  /* 0x0000001718187223 */ /* 0x000fe20000000009 */
[----:B------:R-:W-:Y:S02]  /*1db0*/  LEA.HI.X R9, R58, UR5, R75, 0x1, P0 ;  /* 0x000000053a097c11 */ /* 0x000fe400080f0c4b */
[----:B------:R-:W-:Y:S02]  /*1dc0*/  ISETP.GT.AND P0, PT, R4, 0x1, PT ;  /* 0x000000010400780c */ /* 0x000fe40003f04270 */
[----:B------:R-:W-:Y:S02]  /*1dd0*/  F2FP.BF16.F32.PACK_AB R24, RZ, R24 ;  /* 0x00000018ff18723e */ /* 0x000fe400000010ff */
[----:B------:R-:W-:-:S03]  /*1de0*/  ISETP.GT.AND P3, PT, R3, RZ, P0 ;  /* 0x000000ff0300720c */ /* 0x000fc60000764270 */
[----:B------:R0:W-:Y:S10]  /*1df0*/  @P1 STG.E.U16 desc[UR36][R8.64], R24 ;  /* 0x0000001808001986 */ /* 0x0001f4000c101524 */
[----:B------:R-:W-:Y:S05]  /*1e00*/  @!P3 BRA `(.L_x_31) ;  /* 0x000000000004b947 */ /* 0x000fea0003800000 */
[----:B------:R1:W5:Y:S02]  /*1e10*/  LDG.E.LTC128B.U16 R5, desc[UR36][R6.64+0x2] ;  /* 0x0000022406057981 */ /* 0x000364000c1e1520 */
.L_x_31:
[----:B------:R-:W-:Y:S05]  /*1e20*/  BSYNC B1 ;  /* 0x0000000000017941 */ /* 0x000fea0003800000 */
.L_x_30:
[----:B-----5:R-:W-:Y:S01]  /*1e30*/  IMAD.U32 R59, R5, 0x10000, RZ ;  /* 0x00010000053b7824 */ /* 0x020fe200078e00ff */
[----:B------:R-:W-:Y:S01]  /*1e40*/  ISETP.GT.AND P2, PT, R3, 0x8, P2 ;  /* 0x000000080300780c */ /* 0x000fe20001744270 */
[----:B------:R-:W-:Y:S01]  /*1e50*/  IMAD.WIDE.U32 R20, R73, R68, R14 ;  /* 0x0000004449147225 */ /* 0x000fe200078e000e */
[----:B0-----:R-:W-:-:S03]  /*1e60*/  PRMT R24, R5, 0x7610, R24 ;  /* 0x0000761005187816 */ /* 0x001fc60000000018 */
[----:B------:R-:W-:Y:S01]  /*1e70*/  FMUL R12, R59, R56 ;  /* 0x000000383b0c7220 */ /* 0x000fe20000400000 */
[----:B------:R-:W-:Y:S01]  /*1e80*/  IMAD.IADD R65, R65, 0x1, R21 ;  /* 0x0000000141417824 */ /* 0x000fe200078e0215 */
[----:B------:R-:W-:Y:S02]  /*1e90*/  IADD3 R60, P1, R60, R20, RZ ;  /* 0x000000143c3c7210 */ /* 0x000fe40007f3e0ff */
[----:B------:R-:W-:-:S03]  /*1ea0*/  FFMA R12, R25, R23, R12 ;  /* 0x00000017190c7223 */ /* 0x000fc6000000000c */
[----:B------:R-:W-:Y:S02]  /*1eb0*/  IMAD.X R13, R65, 0x1, R13, P1 ;  /* 0x00000001410d7824 */ /* 0x000fe400008e060d */
[----:B------:R-:W-:Y:S02]  /*1ec0*/  F2FP.BF16.F32.PACK_AB R12, RZ, R12 ;  /* 0x0000000cff0c723e */ /* 0x000fe400000010ff */
[----:B------:R-:W-:Y:S02]  /*1ed0*/  LEA R14, P1, R60, R70, 0x1 ;  /* 0x000000463c0e7211 */ /* 0x000fe400078208ff */
[----:B------:R-:W-:Y:S02]  /*1ee0*/  PRMT R21, R12, 0x7610, R21 ;  /* 0x000076100c157816 */ /* 0x000fe40000000015 */
[----:B------:R-:W-:-:S03]  /*1ef0*/  LEA.HI.X R15, R60, R71, R13, 0x1, P1 ;  /* 0x000000473c0f7211 */ /* 0x000fc600008f0c0d */
[----:B------:R0:W-:Y:S04]  /*1f00*/  @P3 STG.E.U16 desc[UR36][R8.64+0x2], R21 ;  /* 0x0000021508003986 */ /* 0x0001e8000c101524 */
[----:B------:R-:W2:Y:S01]  /*1f10*/  @P2 LDG.E.LTC128B.U16 R24, desc[UR36][R14.64] ;  /* 0x000000240e182981 */ /* 0x000ea2000c1e1520 */
[----:B------:R-:W-:Y:S01]  /*1f20*/  IADD3 R20, P1, R10, R20, RZ ;  /* 0x000000140a147210 */ /* 0x000fe20007f3e0ff */
[----:B------:R-:W-:Y:S01]  /*1f30*/  BSSY B1, `(.L_x_32) ;  /* 0x0000011000017945 */ /* 0x000fe20003800000 */
[C---:B------:R-:W-:Y:S02]  /*1f40*/  SHF.L.U64.HI R13, R66.reuse, 0x4, R67 ;  /* 0x00000004420d7819 */ /* 0x040fe40000010243 */
[----:B------:R-:W-:Y:S01]  /*1f50*/  ISETP.GT.AND P0, PT, R3, 0x8, P0 ;  /* 0x000000080300780c */ /* 0x000fe20000704270 */
[----:B0-----:R-:W-:Y:S01]  /*1f60*/  IMAD.X R21, R11, 0x1, R65, P1 ;  /* 0x000000010b157824 */ /* 0x001fe200008e0641 */
[----:B------:R-:W-:Y:S01]  /*1f70*/  LEA R12, P1, R66, R8, 0x4 ;  /* 0x00000008420c7211 */ /* 0x000fe200078220ff */
[----:B------:R-:W-:-:S04]  /*1f80*/  IMAD.WIDE.U32 R20, R57, R64, R20 ;  /* 0x0000004039147225 */ /* 0x000fc800078e0014 */
[----:B------:R-:W-:Y:S01]  /*1f90*/  IMAD.X R13, R13, 0x1, R9, P1 ;  /* 0x000000010d0d7824 */ /* 0x000fe200008e0609 */
[----:B------:R-:W-:Y:S01]  /*1fa0*/  LEA R10, P3, R20, R70, 0x1 ;  /* 0x00000046140a7211 */ /* 0x000fe200078608ff */
[----:B------:R-:W-:-:S05]  /*1fb0*/  IMAD.IADD R11, R63, 0x1, R21 ;  /* 0x000000013f0b7824 */ /* 0x000fca00078e0215 */
[----:B------:R-:W-:Y:S01]  /*1fc0*/  LEA.HI.X R11, R20, R71, R11, 0x1, P3 ;  /* 0x00000047140b7211 */ /* 0x000fe200018f0c0b */
[----:B--2---:R-:W-:-:S04]  /*1fd0*/  IMAD.U32 R5, R24, 0x10000, RZ ;  /* 0x0001000018057824 */ /* 0x004fc800078e00ff */
[----:B------:R-:W-:-:S04]  /*1fe0*/  FMUL R5, R5, R56 ;  /* 0x0000003805057220 */ /* 0x000fc80000400000 */
[----:B------:R-:W-:-:S05]  /*1ff0*/  FFMA R5, R26, R23, R5 ;  /* 0x000000171a057223 */ /* 0x000fca0000000005 */
[----:B------:R-:W-:-:S05]  /*2000*/  F2FP.BF16.F32.PACK_AB R5, RZ, R5 ;  /* 0x00000005ff05723e */ /* 0x000fca00000010ff */
[----:B------:R0:W-:Y:S01]  /*2010*/  @P2 STG.E.U16 desc[UR36][R12.64], R5 ;  /* 0x000000050c002986 */ /* 0x0001e2000c101524 */
[----:B------:R-:W-:Y:S05]  /*2020*/  @!P0 BRA `(.L_x_33) ;  /* 0x0000000000048947 */ /* 0x000fea0003800000 */
[----:B------:R2:W5:Y:S02]  /*2030*/  LDG.E.LTC128B.U16 R24, desc[UR36][R10.64+0x2] ;  /* 0x000002240a187981 */ /* 0x000564000c1e1520 */
.L_x_33:
[----:B------:R-:W-:Y:S05]  /*2040*/  BSYNC B1 ;  /* 0x0000000000017941 */ /* 0x000fea0003800000 */
.L_x_32:
[----:B0----5:R-:W-:Y:S01]  /*2050*/  IMAD.U32 R5, R24, 0x10000, RZ ;  /* 0x0001000018057824 */ /* 0x021fe200078e00ff */
[----:B------:R-:W-:Y:S01]  /*2060*/  ISETP.GT.AND P1, PT, R4, 0x8, PT ;  /* 0x000000080400780c */ /* 0x000fe20003f24270 */
[----:B------:R-:W-:Y:S02]  /*2070*/  BSSY B1, `(.L_x_34) ;  /* 0x0000008000017945 */ /* 0x000fe40003800000 */
[----:B------:R-:W-:Y:S01]  /*2080*/  FMUL R14, R5, R56 ;  /* 0x00000038050e7220 */ /* 0x000fe20000400000 */
[----:B------:R-:W-:-:S03]  /*2090*/  ISETP.GT.AND P2, PT, R3, RZ, P1 ;  /* 0x000000ff0300720c */ /* 0x000fc60000f44270 */
[----:B------:R-:W-:-:S05]  /*20a0*/  FFMA R14, R27, R23, R14 ;  /* 0x000000171b0e7223 */ /* 0x000fca000000000e */
[----:B------:R-:W-:-:S05]  /*20b0*/  F2FP.BF16.F32.PACK_AB R14, RZ, R14 ;  /* 0x0000000eff0e723e */ /* 0x000fca00000010ff */
[----:B------:R0:W-:Y:S01]  /*20c0*/  @P0 STG.E.U16 desc[UR36][R12.64+0x2], R14 ;  /* 0x0000020e0c000986 */ /* 0x0001e2000c101524 */
[----:B------:R-:W-:Y:S05]  /*20d0*/  @!P2 BRA `(.L_x_35) ;  /* 0x000000000004a947 */ /* 0x000fea0003800000 */
[----:B------:R3:W5:Y:S02]  /*20e0*/  LDG.E.LTC128B.U16 R24, desc[UR36][R6.64+0x10] ;  /* 0x0000102406187981 */ /* 0x000764000c1e1520 */
.L_x_35:
[----:B------:R-:W-:Y:S05]  /*20f0*/  BSYNC B1 ;  /* 0x0000000000017941 */ /* 0x000fea0003800000 */
.L_x_34:
[----:B-----5:R-:W-:Y:S01]  /*2100*/  IMAD.U32 R5, R24, 0x10000, RZ ;  /* 0x0001000018057824 */ /* 0x020fe200078e00ff */
        /* <DEDUP_REMOVED lines=9> */
.L_x_37:
[----:B------:R-:W-:Y:S05]  /*21a0*/  BSYNC B1 ;  /* 0x0000000000017941 */ /* 0x000fea0003800000 */
.L_x_36:
[----:B----45:R-:W-:Y:S01]  /*21b0*/  IMAD.U32 R5, R24, 0x10000, RZ ;  /* 0x0001000018057824 */ /* 0x030fe200078e00ff */
[----:B------:R-:W-:Y:S01]  /*21c0*/  ISETP.GT.AND P1, PT, R3, 0x8, P1 ;  /* 0x000000080300780c */ /* 0x000fe20000f24270 */
[----:B------:R-:W-:Y:S02]  /*21d0*/  BSSY B1, `(.L_x_38) ;  /* 0x0000007000017945 */ /* 0x000fe40003800000 */
[----:B0-----:R-:W-:-:S04]  /*21e0*/  FMUL R14, R5, R56 ;  /* 0x00000038050e7220 */ /* 0x001fc80000400000 */
[----:B------:R-:W-:-:S05]  /*21f0*/  FFMA R14, R29, R23, R14 ;  /* 0x000000171d0e7223 */ /* 0x000fca000000000e */
[----:B------:R-:W-:-:S05]  /*2200*/  F2FP.BF16.F32.PACK_AB R14, RZ, R14 ;  /* 0x0000000eff0e723e */ /* 0x000fca00000010ff */
[----:B------:R0:W-:Y:S01]  /*2210*/  @P3 STG.E.U16 desc[UR36][R8.64+0x12], R14 ;  /* 0x0000120e08003986 */ /* 0x0001e2000c101524 */
[----:B------:R-:W-:Y:S05]  /*2220*/  @!P1 BRA `(.L_x_39) ;  /* 0x0000000000049947 */ /* 0x000fea0003800000 */
[----:B------:R4:W5:Y:S02]  /*2230*/  LDG.E.LTC128B.U16 R24, desc[UR36][R10.64+0x10] ;  /* 0x000010240a187981 */ /* 0x000964000c1e1520 */
.L_x_39:
[----:B------:R-:W-:Y:S05]  /*2240*/  BSYNC B1 ;  /* 0x0000000000017941 */ /* 0x000fea0003800000 */
.L_x_38:
[----:B-----5:R-:W-:Y:S01]  /*2250*/  IMAD.U32 R5, R24, 0x10000, RZ ;  /* 0x0001000018057824 */ /* 0x020fe200078e00ff */
[----:B------:R-:W-:Y:S01]  /*2260*/  ISETP.GT.AND P0, PT, R3, 0x8, P0 ;  /* 0x000000080300780c */ /* 0x000fe20000704270 */
[----:B------:R-:W-:Y:S02]  /*2270*/  BSSY B1, `(.L_x_40) ;  /* 0x0000007000017945 */ /* 0x000fe40003800000 */
[----:B------:R-:W-:-:S04]  /*2280*/  FMUL R5, R5, R56 ;  /* 0x0000003805057220 */ /* 0x000fc80000400000 */
[----:B------:R-:W-:-:S05]  /*2290*/  FFMA R5, R30, R23, R5 ;  /* 0x000000171e057223 */ /* 0x000fca0000000005 */
[----:B------:R-:W-:-:S05]  /*22a0*/  F2FP.BF16.F32.PACK_AB R5, RZ, R5 ;  /* 0x00000005ff05723e */ /* 0x000fca00000010ff */
[----:B------:R0:W-:Y:S01]  /*22b0*/  @P1 STG.E.U16 desc[UR36][R12.64+0x10], R5 ;  /* 0x000010050c001986 */ /* 0x0001e2000c101524 */
[----:B------:R-:W-:Y:S05]  /*22c0*/  @!P0 BRA `(.L_x_41) ;  /* 0x0000000000048947 */ /* 0x000fea0003800000 */
[----:B------:R0:W5:Y:S02]  /*22d0*/  LDG.E.LTC128B.U16 R24, desc[UR36][R10.64+0x12] ;  /* 0x000012240a187981 */ /* 0x000164000c1e1520 */
.L_x_41:
[----:B------:R-:W-:Y:S05]  /*22e0*/  BSYNC B1 ;  /* 0x0000000000017941 */ /* 0x000fea0003800000 */
.L_x_40:
        /* <DEDUP_REMOVED lines=10> */
.L_x_43:
[----:B------:R-:W-:Y:S05]  /*2390*/  BSYNC B1 ;  /* 0x0000000000017941 */ /* 0x000fea0003800000 */
.L_x_42:
        /* <DEDUP_REMOVED lines=10> */
.L_x_45:
[----:B------:R-:W-:Y:S05]  /*2440*/  BSYNC B1 ;  /* 0x0000000000017941 */ /* 0x000fea0003800000 */
.L_x_44:
[----:B0----5:R-:W-:Y:S01]  /*2450*/  IMAD.U32 R5, R24, 0x10000, RZ ;  /* 0x0001000018057824 */ /* 0x021fe200078e00ff */
        /* <DEDUP_REMOVED lines=8> */
.L_x_47:
[----:B------:R-:W-:Y:S05]  /*24e0*/  BSYNC B1 ;  /* 0x0000000000017941 */ /* 0x000fea0003800000 */
.L_x_46:
        /* <DEDUP_REMOVED lines=9> */
.L_x_49:
[----:B------:R-:W-:Y:S05]  /*2580*/  BSYNC B1 ;  /* 0x0000000000017941 */ /* 0x000fea0003800000 */
.L_x_48:
        /* <DEDUP_REMOVED lines=10> */
.L_x_51:
[----:B------:R-:W-:Y:S05]  /*2630*/  BSYNC B1 ;  /* 0x0000000000017941 */ /* 0x000fea0003800000 */
.L_x_50:
        /* <DEDUP_REMOVED lines=10> */
.L_x_53:
[----:B------:R-:W-:Y:S05]  /*26e0*/  BSYNC B1 ;  /* 0x0000000000017941 */ /* 0x000fea0003800000 */
.L_x_52:
        /* <DEDUP_REMOVED lines=9> */
.L_x_55:
[----:B------:R-:W-:Y:S05]  /*2780*/  BSYNC B1 ;  /* 0x0000000000017941 */ /* 0x000fea0003800000 */
.L_x_54:
        /* <DEDUP_REMOVED lines=9> */
.L_x_57:
[----:B------:R-:W-:Y:S05]  /*2820*/  BSYNC B1 ;  /* 0x0000000000017941 */ /* 0x000fea0003800000 */
.L_x_56:
        /* <DEDUP_REMOVED lines=10> */
.L_x_59:
[----:B------:R-:W-:Y:S05]  /*28d0*/  BSYNC B1 ;  /* 0x0000000000017941 */ /* 0x000fea0003800000 */
.L_x_58:
        /* <DEDUP_REMOVED lines=10> */
.L_x_61:
[----:B------:R-:W-:Y:S05]  /*2980*/  BSYNC B1 ;  /* 0x0000000000017941 */ /* 0x000fea0003800000 */
.L_x_60:
        /* <DEDUP_REMOVED lines=9> */
.L_x_63:
[----:B------:R-:W-:Y:S05]  /*2a20*/  BSYNC B1 ;  /* 0x0000000000017941 */ /* 0x000fea0003800000 */
.L_x_62:
        /* <DEDUP_REMOVED lines=9> */
.L_x_65:
[----:B------:R-:W-:Y:S05]  /*2ac0*/  BSYNC B1 ;  /* 0x0000000000017941 */ /* 0x000fea0003800000 */
.L_x_64:
        /* <DEDUP_REMOVED lines=10> */
.L_x_67:
[----:B------:R-:W-:Y:S05]  /*2b70*/  BSYNC B1 ;  /* 0x0000000000017941 */ /* 0x000fea0003800000 */
.L_x_66:
        /* <DEDUP_REMOVED lines=10> */
.L_x_69:
[----:B------:R-:W-:Y:S05]  /*2c20*/  BSYNC B1 ;  /* 0x0000000000017941 */ /* 0x000fea0003800000 */
.L_x_68:
        /* <DEDUP_REMOVED lines=9> */
.L_x_71:
[----:B------:R-:W-:Y:S05]  /*2cc0*/  BSYNC B1 ;  /* 0x0000000000017941 */ /* 0x000fea0003800000 */
.L_x_70:
        /* <DEDUP_REMOVED lines=9> */
.L_x_73:
[----:B------:R-:W-:Y:S05]  /*2d60*/  BSYNC B1 ;  /* 0x0000000000017941 */ /* 0x000fea0003800000 */
.L_x_72:
        /* <DEDUP_REMOVED lines=10> */
.L_x_75:
[----:B------:R-:W-:Y:S05]  /*2e10*/  BSYNC B1 ;  /* 0x0000000000017941 */ /* 0x000fea0003800000 */
.L_x_74:
        /* <DEDUP_REMOVED lines=10> */
.L_x_77:
[----:B------:R-:W-:Y:S05]  /*2ec0*/  BSYNC B1 ;  /* 0x0000000000017941 */ /* 0x000fea0003800000 */
.L_x_76:
        /* <DEDUP_REMOVED lines=9> */
.L_x_79:
[----:B------:R-:W-:Y:S05]  /*2f60*/  BSYNC B1 ;  /* 0x0000000000017941 */ /* 0x000fea0003800000 */
.L_x_78:
        /* <DEDUP_REMOVED lines=9> */
.L_x_81:
[----:B------:R-:W-:Y:S05]  /*3000*/  BSYNC B1 ;  /* 0x0000000000017941 */ /* 0x000fea0003800000 */
.L_x_80:
        /* <DEDUP_REMOVED lines=10> */
.L_x_83:
[----:B------:R-:W-:Y:S05]  /*30b0*/  BSYNC B1 ;  /* 0x0000000000017941 */ /* 0x000fea0003800000 */
.L_x_82:
[----:B-----5:R-:W-:Y:S01]  /*30c0*/  IMAD.U32 R5, R24, 0x10000, RZ ;  /* 0x0001000018057824 */ /* 0x020fe200078e00ff */
[----:B------:R-:W-:Y:S01]  /*30d0*/  ISETP.GT.AND P0, PT, R4, 0x39, PT ;  /* 0x000000390400780c */ /* 0x000fe20003f04270 */
[----:B------:R-:W-:Y:S01]  /*30e0*/  @P2 IMAD.MOV.U32 R4, RZ, RZ, R8 ;  /* 0x000000ffff042224 */ /* 0x000fe200078e0008 */
[----:B------:R-:W-:Y:S01]  /*30f0*/  BSSY B1, `(.L_x_84) ;  /* 0x000000a000017945 */ /* 0x000fe20003800000 */
[----:B------:R-:W-:Y:S01]  /*3100*/  FMUL R5, R5, R56 ;  /* 0x0000003805057220 */ /* 0x000fe20000400000 */
[----:B------:R-:W-:-:S03]  /*3110*/  ISETP.GT.AND P3, PT, R3, RZ, P0 ;  /* 0x000000ff0300720c */ /* 0x000fc60000764270 */
[----:B------:R-:W-:-:S05]  /*3120*/  FFMA R5, R52, R23, R5 ;  /* 0x0000001734057223 */ /* 0x000fca0000000005 */
[----:B------:R-:W-:-:S04]  /*3130*/  F2FP.BF16.F32.PACK_AB R5, RZ, R5 ;  /* 0x00000005ff05723e */ /* 0x000fc800000010ff */
[----:B0-----:R-:W-:Y:S01]  /*3140*/  PRMT R14, R5, 0x7610, R14 ;  /* 0x00007610050e7816 */ /* 0x001fe2000000000e */
[----:B------:R-:W-:-:S05]  /*3150*/  @P2 IMAD.MOV.U32 R5, RZ, RZ, R9 ;  /* 0x000000ffff052224 */ /* 0x000fca00078e0009 */
[----:B------:R0:W-:Y:S01]  /*3160*/  @P2 STG.E.U16 desc[UR36][R4.64+0x70], R14 ;  /* 0x0000700e04002986 */ /* 0x0001e2000c101524 */
[----:B------:R-:W-:Y:S05]  /*3170*/  @!P3 BRA `(.L_x_85) ;  /* 0x000000000004b947 */ /* 0x000fea0003800000 */
[----:B------:R0:W5:Y:S02]  /*3180*/  LDG.E.LTC128B.U16 R24, desc[UR36][R6.64+0x72] ;  /* 0x0000722406187981 */ /* 0x000164000c1e1520 */
.L_x_85:
[----:B------:R-:W-:Y:S05]  /*3190*/  BSYNC B1 ;  /* 0x0000000000017941 */ /* 0x000fea0003800000 */
.L_x_84:
        /* <DEDUP_REMOVED lines=9> */
.L_x_87:
[----:B------:R-:W-:Y:S05]  /*3230*/  BSYNC B1 ;  /* 0x0000000000017941 */ /* 0x000fea0003800000 */
.L_x_86:
[----:B-----5:R-:W-:Y:S01]  /*3240*/  IMAD.U32 R5, R24, 0x10000, RZ ;  /* 0x0001000018057824 */ /* 0x020fe200078e00ff */
[----:B------:R-:W-:Y:S01]  /*3250*/  ISETP.GT.AND P0, PT, R3, 0x8, P0 ;  /* 0x000000080300780c */ /* 0x000fe20000704270 */
[----:B0-----:R-:W-:Y:S01]  /*3260*/  @P1 IMAD.MOV.U32 R4, RZ, RZ, R12 ;  /* 0x000000ffff041224 */ /* 0x001fe200078e000c */
[----:B------:R-:W-:Y:S01]  /*3270*/  BSSY B1, `(.L_x_88) ;  /* 0x0000009000017945 */ /* 0x000fe20003800000 */
[----:B------:R-:W-:-:S04]  /*3280*/  FMUL R5, R5, R56 ;  /* 0x0000003805057220 */ /* 0x000fc80000400000 */
[----:B------:R-:W-:-:S05]  /*3290*/  FFMA R5, R54, R23, R5 ;  /* 0x0000001736057223 */ /* 0x000fca0000000005 */
[----:B------:R-:W-:-:S04]  /*32a0*/  F2FP.BF16.F32.PACK_AB R5, RZ, R5 ;  /* 0x00000005ff05723e */ /* 0x000fc800000010ff */
[----:B-1-3--:R-:W-:Y:S01]  /*32b0*/  PRMT R6, R5, 0x7610, R6 ;  /* 0x0000761005067816 */ /* 0x00afe20000000006 */
[----:B------:R-:W-:-:S05]  /*32c0*/  @P1 IMAD.MOV.U32 R5, RZ, RZ, R13 ;  /* 0x000000ffff051224 */ /* 0x000fca00078e000d */
[----:B------:R0:W-:Y:S01]  /*32d0*/  @P1 STG.E.U16 desc[UR36][R4.64+0x70], R6 ;  /* 0x0000700604001986 */ /* 0x0001e2000c101524 */
[----:B------:R-:W-:Y:S05]  /*32e0*/  @!P0 BRA `(.L_x_89) ;  /* 0x0000000000048947 */ /* 0x000fea0003800000 */
[----:B------:R1:W5:Y:S02]  /*32f0*/  LDG.E.LTC128B.U16 R24, desc[UR36][R10.64+0x72] ;  /* 0x000072240a187981 */ /* 0x000364000c1e1520 */
.L_x_89:
[----:B------:R-:W-:Y:S05]  /*3300*/  BSYNC B1 ;  /* 0x0000000000017941 */ /* 0x000fea0003800000 */
.L_x_88:
[----:B------:R-:W-:Y:S05]  /*3310*/  @!P0 BRA `(.L_x_90) ;  /* 0x0000000800a88947 */ /* 0x000fea0003800000 */
[----:B-----5:R-:W-:-:S04]  /*3320*/  IMAD.U32 R3, R24, 0x10000, RZ ;  /* 0x0001000018037824 */ /* 0x020fc800078e00ff */
[----:B0-----:R-:W-:-:S04]  /*3330*/  FMUL R4, R3, R56 ;  /* 0x0000003803047220 */ /* 0x001fc80000400000 */
[----:B------:R-:W-:-:S05]  /*3340*/  FFMA R4, R55, R23, R4 ;  /* 0x0000001737047223 */ /* 0x000fca0000000004 */
[----:B------:R-:W-:-:S05]  /*3350*/  F2FP.BF16.F32.PACK_AB R4, RZ, R4 ;  /* 0x00000004ff04723e */ /* 0x000fca00000010ff */
[----:B------:R3:W-:Y:S01]  /*3360*/  STG.E.U16 desc[UR36][R12.64+0x72], R4 ;  /* 0x000072040c007986 */ /* 0x0007e2000c101524 */
[----:B------:R-:W-:Y:S05]  /*3370*/  BRA `(.L_x_90) ;  /* 0x0000000800907947 */ /* 0x000fea0003800000 */
.L_x_29:
[----:B------:R-:W-:Y:S01]  /*3380*/  ISETP.GT.AND P0, PT, R4, 0x1, PT ;  /* 0x000000010400780c */ /* 0x000fe20003f04270 */
[----:B------:R-:W-:Y:S01]  /*3390*/  ULDC.64 UR4, c[0x0][0x5c0] ;  /* 0x0001700000047ab9 */ /* 0x000fe20000000a00 */
[-C--:B------:R-:W-:Y:S01]  /*33a0*/  FMUL R24, R24, R23.reuse ;  /* 0x0000001718187220 */ /* 0x080fe20000400000 */
[-C--:B------:R-:W-:Y:S01]  /*33b0*/  FMUL R25, R25, R23.reuse ;  /* 0x0000001719197220 */ /* 0x080fe20000400000 */
[----:B------:R-:W-:Y:S01]  /*33c0*/  ISETP.GT.AND P3, PT, R3, RZ, P0 ;  /* 0x000000ff0300720c */ /* 0x000fe20000764270 */
[-C--:B------:R-:W-:Y:S01]  /*33d0*/  FMUL R26, R26, R23.reuse ;  /* 0x000000171a1a7220 */ /* 0x080fe20000400000 */
[----:B------:R-:W-:Y:S01]  /*33e0*/  LEA R6, P4, R58, UR4, 0x1 ;  /* 0x000000043a067c11 */ /* 0x000fe2000f8808ff */
[-C--:B------:R-:W-:Y:S01]  /*33f0*/  FMUL R27, R27, R23.reuse ;  /* 0x000000171b1b7220 */ /* 0x080fe20000400000 */
[----:B------:R-:W-:Y:S01]  /*3400*/  F2FP.BF16.F32.PACK_AB R24, RZ, R24 ;  /* 0x00000018ff18723e */ /* 0x000fe200000010ff */
[-C--:B------:R-:W-:Y:S01]  /*3410*/  FMUL R28, R28, R23.reuse ;  /* 0x000000171c1c7220 */ /* 0x080fe20000400000 */
[----:B------:R-:W-:Y:S01]  /*3420*/  LEA.HI.X R7, R58, UR5, R75, 0x1, P4 ;  /* 0x000000053a077c11 */ /* 0x000fe2000a0f0c4b */
[----:B------:R-:W-:Y:S01]  /*3430*/  FMUL R29, R29, R23 ;  /* 0x000000171d1d7220 */ /* 0x000fe20000400000 */
[----:B------:R-:W-:Y:S01]  /*3440*/  F2FP.BF16.F32.PACK_AB R25, RZ, R25 ;  /* 0x00000019ff19723e */ /* 0x000fe200000010ff */
[-C--:B------:R-:W-:Y:S01]  /*3450*/  FMUL R30, R30, R23.reuse ;  /* 0x000000171e1e7220 */ /* 0x080fe20000400000 */
[----:B------:R-:W-:Y:S01]  /*3460*/  SHF.L.U64.HI R67, R66, 0x4, R67 ;  /* 0x0000000442437819 */ /* 0x000fe20000010243 */
[----:B------:R-:W-:Y:S01]  /*3470*/  @P1 STG.E.U16 desc[UR36][R6.64], R24 ;  /* 0x0000001806001986 */ /* 0x000fe2000c101524 */
[----:B------:R-:W-:Y:S01]  /*3480*/  ISETP.GT.AND P1, PT, R4, 0x8, PT ;  /* 0x000000080400780c */ /* 0x000fe20003f24270 */
[-C--:B------:R-:W-:Y:S01]  /*3490*/  FMUL R31, R31, R23.reuse ;  /* 0x000000171f1f7220 */ /* 0x080fe20000400000 */
[C---:B------:R-:W-:Y:S01]  /*34a0*/  ISETP.GT.AND P4, PT, R3.reuse, 0x8, P0 ;  /* 0x000000080300780c */ /* 0x040fe20000784270 */
[----:B------:R-:W-:Y:S01]  /*34b0*/  @P3 STG.E.U16 desc[UR36][R6.64+0x2], R25 ;  /* 0x0000021906003986 */ /* 0x000fe2000c101524 */
[----:B------:R-:W-:Y:S01]  /*34c0*/  LEA R8, P3, R66, R6, 0x4 ;  /* 0x0000000642087211 */ /* 0x000fe200078620ff */
[-C--:B------:R-:W-:Y:S01]  /*34d0*/  FMUL R32, R32, R23.reuse ;  /* 0x0000001720207220 */ /* 0x080fe20000400000 */
[----:B------:R-:W-:Y:S01]  /*34e0*/  ISETP.GT.AND P2, PT, R3, 0x8, P2 ;  /* 0x000000080300780c */ /* 0x000fe20001744270 */
[-C--:B------:R-:W-:Y:S01]  /*34f0*/  FMUL R33, R33, R23.reuse ;  /* 0x0000001721217220 */ /* 0x080fe20000400000 */
[----:B------:R-:W-:Y:S01]  /*3500*/  ISETP.GT.AND P0, PT, R4, 0x9, PT ;  /* 0x000000090400780c */ /* 0x000fe20003f04270 */
[----:B------:R-:W-:Y:S01]  /*3510*/  IMAD.X R9, R67, 0x1, R7, P3 ;  /* 0x0000000143097824 */ /* 0x000fe200018e0607 */
[C---:B------:R-:W-:Y:S01]  /*3520*/  ISETP.GT.AND P5, PT, R3.reuse, RZ, P1 ;  /* 0x000000ff0300720c */ /* 0x040fe20000fa4270 */
[-C--:B------:R-:W-:Y:S01]  /*3530*/  FMUL R34, R34, R23.reuse ;  /* 0x0000001722227220 */ /* 0x080fe20000400000 */
[----:B------:R-:W-:Y:S01]  /*3540*/  ISETP.GT.AND P3, PT, R3, RZ, P0 ;  /* 0x000000ff0300720c */ /* 0x000fe20000764270 */
[-C--:B------:R-:W-:Y:S01]  /*3550*/  FMUL R35, R35, R23.reuse ;  /* 0x0000001723237220 */ /* 0x080fe20000400000 */
[----:B------:R-:W-:Y:S01]  /*3560*/  F2FP.BF16.F32.PACK_AB R26, RZ, R26 ;  /* 0x0000001aff1a723e */ /* 0x000fe200000010ff */
[----:B------:R-:W-:Y:S01]  /*3570*/  FMUL R36, R36, R23 ;  /* 0x0000001724247220 */ /* 0x000fe20000400000 */
[----:B------:R-:W-:Y:S01]  /*3580*/  F2FP.BF16.F32.PACK_AB R27, RZ, R27 ;  /* 0x0000001bff1b723e */ /* 0x000fe200000010ff */
[----:B------:R-:W-:Y:S01]  /*3590*/  FMUL R37, R37, R23 ;  /* 0x0000001725257220 */ /* 0x000fe20000400000 */
[----:B------:R-:W-:Y:S01]  /*35a0*/  F2FP.BF16.F32.PACK_AB R28, RZ, R28 ;  /* 0x0000001cff1c723e */ /* 0x000fe200000010ff */
[----:B------:R-:W-:Y:S01]  /*35b0*/  @P2 STG.E.U16 desc[UR36][R8.64], R26 ;  /* 0x0000001a08002986 */ /* 0x000fe2000c101524 */
[----:B------:R-:W-:Y:S01]  /*35c0*/  F2FP.BF16.F32.PACK_AB R29, RZ, R29 ;  /* 0x0000001dff1d723e */ /* 0x000fe200000010ff */
[-C--:B------:R-:W-:Y:S01]  /*35d0*/  FMUL R38, R38, R23.reuse ;  /* 0x0000001726267220 */ /* 0x080fe20000400000 */
[----:B------:R-:W-:Y:S01]  /*35e0*/  ISETP.GT.AND P2, PT, R3, 0x8, P1 ;  /* 0x000000080300780c */ /* 0x000fe20000f44270 */
[----:B------:R-:W-:Y:S01]  /*35f0*/  @P4 STG.E.U16 desc[UR36][R8.64+0x2], R27 ;  /* 0x0000021b08004986 */ /* 0x000fe2000c101524 */
[----:B------:R-:W-:Y:S01]  /*3600*/  ISETP.GT.AND P1, PT, R4, 0x10, PT ;  /* 0x000000100400780c */ /* 0x000fe20003f24270 */
[-C--:B------:R-:W-:Y:S01]  /*3610*/  FMUL R39, R39, R23.reuse ;  /* 0x0000001727277220 */ /* 0x080fe20000400000 */
[----:B------:R-:W-:Y:S01]  /*3620*/  F2FP.BF16.F32.PACK_AB R30, RZ, R30 ;  /* 0x0000001eff1e723e */ /* 0x000fe200000010ff */
[----:B------:R-:W-:Y:S01]  /*3630*/  @P5 STG.E.U16 desc[UR36][R6.64+0x10], R28 ;  /* 0x0000101c06005986 */ /* 0x000fe2000c101524 */
[C---:B------:R-:W-:Y:S01]  /*3640*/  ISETP.GT.AND P4, PT, R3.reuse, RZ, P1 ;  /* 0x000000ff0300720c */ /* 0x040fe20000f84270 */
[----:B------:R-:W-:Y:S01]  /*3650*/  FMUL R40, R40, R23 ;  /* 0x0000001728287220 */ /* 0x000fe20000400000 */
[----:B------:R-:W-:Y:S01]  /*3660*/  F2FP.BF16.F32.PACK_AB R31, RZ, R31 ;  /* 0x0000001fff1f723e */ /* 0x000fe200000010ff */
[----:B------:R-:W-:Y:S01]  /*3670*/  @P3 STG.E.U16 desc[UR36][R6.64+0x12], R29 ;  /* 0x0000121d06003986 */ /* 0x000fe2000c101524 */
[----:B------:R-:W-:Y:S01]  /*3680*/  ISETP.GT.AND P3, PT, R3, 0x8, P0 ;  /* 0x000000080300780c */ /* 0x000fe20000764270 */
[-C--:B------:R-:W-:Y:S01]  /*3690*/  FMUL R41, R41, R23.reuse ;  /* 0x0000001729297220 */ /* 0x080fe20000400000 */
[----:B------:R-:W-:Y:S01]  /*36a0*/  ISETP.GT.AND P0, PT, R4, 0x11, PT ;  /* 0x000000110400780c */ /* 0x000fe20003f04270 */
[----:B------:R-:W-:Y:S01]  /*36b0*/  @P2 STG.E.U16 desc[UR36][R8.64+0x10], R30 ;  /* 0x0000101e08002986 */ /* 0x000fe2000c101524 */
[----:B------:R-:W-:Y:S01]  /*36c0*/  F2FP.BF16.F32.PACK_AB R32, RZ, R32 ;  /* 0x00000020ff20723e */ /* 0x000fe200000010ff */
[-C--:B------:R-:W-:Y:S01]  /*36d0*/  FMUL R42, R42, R23.reuse ;  /* 0x000000172a2a7220 */ /* 0x080fe20000400000 */
[----:B------:R-:W-:Y:S01]  /*36e0*/  ISETP.GT.AND P5, PT, R3, RZ, P0 ;  /* 0x000000ff0300720c */ /* 0x000fe200007a4270 */
[-C--:B------:R-:W-:Y:S01]  /*36f0*/  FMUL R43, R43, R23.reuse ;  /* 0x000000172b2b7220 */ /* 0x080fe20000400000 */
[----:B------:R-:W-:Y:S01]  /*3700*/  ISETP.GT.AND P2, PT, R3, 0x8, P1 ;  /* 0x000000080300780c */ /* 0x000fe20000f44270 */
[-C--:B------:R-:W-:Y:S01]  /*3710*/  FMUL R44, R44, R23.reuse ;  /* 0x000000172c2c7220 */ /* 0x080fe20000400000 */
[----:B------:R-:W-:Y:S01]  /*3720*/  ISETP.GT.AND P1, PT, R4, 0x18, PT ;  /* 0x000000180400780c */ /* 0x000fe20003f24270 */
[----:B------:R-:W-:Y:S01]  /*3730*/  FMUL R45, R45, R23 ;  /* 0x000000172d2d7220 */ /* 0x000fe20000400000 */
[----:B------:R-:W-:Y:S01]  /*3740*/  F2FP.BF16.F32.PACK_AB R33, RZ, R33 ;  /* 0x00000021ff21723e */ /* 0x000fe200000010ff */
[----:B------:R-:W-:Y:S01]  /*3750*/  @P3 STG.E.U16 desc[UR36][R8.64+0x12], R31 ;  /* 0x0000121f08003986 */ /* 0x000fe2000c101524 */
[C---:B------:R-:W-:Y:S01]  /*3760*/  ISETP.GT.AND P3, PT, R3.reuse, 0x8, P0 ;  /* 0x000000080300780c */ /* 0x040fe20000764270 */
[-C--:B------:R-:W-:Y:S01]  /*3770*/  FMUL R46, R46, R23.reuse ;  /* 0x000000172e2e7220 */ /* 0x080fe20000400000 */
[----:B------:R-:W-:Y:S01]  /*3780*/  ISETP.GT.AND P0, PT, R4, 0x19, PT ;  /* 0x000000190400780c */ /* 0x000fe20003f04270 */
[----:B------:R-:W-:Y:S01]  /*3790*/  @P4 STG.E.U16 desc[UR36][R6.64+0x20], R32 ;  /* 0x0000202006004986 */ /* 0x000fe2000c101524 */
[----:B------:R-:W-:Y:S01]  /*37a0*/  ISETP.GT.AND P4, PT, R3, RZ, P1 ;  /* 0x000000ff0300720c */ /* 0x000fe20000f84270 */
[-C--:B------:R-:W-:Y:S01]  /*37b0*/  FMUL R47, R47, R23.reuse ;  /* 0x000000172f2f7220 */ /* 0x080fe20000400000 */
[----:B------:R-:W-:Y:S01]  /*37c0*/  F2FP.BF16.F32.PACK_AB R34, RZ, R34 ;  /* 0x00000022ff22723e */ /* 0x000fe200000010ff */
[----:B------:R-:W-:Y:S01]  /*37d0*/  @P5 STG.E.U16 desc[UR36][R6.64+0x22], R33 ;  /* 0x0000222106005986 */ /* 0x000fe2000c101524 */
[----:B------:R-:W-:Y:S01]  /*37e0*/  ISETP.GT.AND P5, PT, R3, RZ, P0 ;  /* 0x000000ff0300720c */ /* 0x000fe200007a4270 */
[----:B------:R-:W-:Y:S01]  /*37f0*/  FMUL R48, R48, R23 ;  /* 0x0000001730307220 */ /* 0x000fe20000400000 */
[----:B------:R-:W-:Y:S01]  /*3800*/  F2FP.BF16.F32.PACK_AB R35, RZ, R35 ;  /* 0x00000023ff23723e */ /* 0x000fe200000010ff */
[----:B------:R-:W-:Y:S01]  /*3810*/  @P2 STG.E.U16 desc[UR36][R8.64+0x20], R34 ;  /* 0x0000202208002986 */ /* 0x000fe2000c101524 */
[----:B------:R-:W-:Y:S01]  /*3820*/  F2FP.BF16.F32.PACK_AB R36, RZ, R36 ;  /* 0x00000024ff24723e */ /* 0x000fe200000010ff */
[-C--:B------:R-:W-:Y:S01]  /*3830*/  FMUL R49, R49, R23.reuse ;  /* 0x0000001731317220 */ /* 0x080fe20000400000 */
[C---:B------:R-:W-:Y:S01]  /*3840*/  ISETP.GT.AND P2, PT, R3.reuse, 0x8, P1 ;  /* 0x000000080300780c */ /* 0x040fe20000f44270 */
[----:B------:R-:W-:Y:S01]  /*3850*/  @P3 STG.E.U16 desc[UR36][R8.64+0x22], R35 ;  /* 0x0000222308003986 */ /* 0x000fe2000c101524 */
[----:B------:R-:W-:Y:S01]  /*3860*/  ISETP.GT.AND P1, PT, R4, 0x20, PT ;  /* 0x000000200400780c */ /* 0x000fe20003f24270 */
[----:B------:R-:W-:Y:S01]  /*3870*/  FMUL R50, R50, R23 ;  /* 0x0000001732327220 */ /* 0x000fe20000400000 */
[----:B------:R-:W-:Y:S01]  /*3880*/  F2FP.BF16.F32.PACK_AB R37, RZ, R37 ;  /* 0x00000025ff25723e */ /* 0x000fe200000010ff */
[----:B------:R-:W-:Y:S01]  /*3890*/  @P4 STG.E.U16 desc[UR36][R6.64+0x30], R36 ;  /* 0x0000302406004986 */ /* 0x000fe2000c101524 */
[----:B------:R-:W-:Y:S01]  /*38a0*/  ISETP.GT.AND P3, PT, R3, 0x8, P0 ;  /* 0x000000080300780c */ /* 0x000fe20000764270 */
[-C--:B------:R-:W-:Y:S01]  /*38b0*/  FMUL R51, R51, R23.reuse ;  /* 0x0000001733337220 */ /* 0x080fe20000400000 */
[----:B------:R-:W-:Y:S01]  /*38c0*/  ISETP.GT.AND P0, PT, R4, 0x21, PT ;  /* 0x000000210400780c */ /* 0x000fe20003f04270 */
[----:B------:R-:W-:Y:S01]  /*38d0*/  @P5 STG.E.U16 desc[UR36][R6.64+0x32], R37 ;  /* 0x0000322506005986 */ /* 0x000fe2000c101524 */
        /* <DEDUP_REMOVED lines=10> */
[----:B------:R-:W-:-:S02]  /*3980*/  F2FP.BF16.F32.PACK_AB R41, RZ, R41 ;  /* 0x00000029ff29723e */ /* 0x000fc400000010ff */
[C---:B------:R-:W-:Y:S01]  /*3990*/  ISETP.GT.AND P1, PT, R3.reuse, 0x8, P1 ;  /* 0x000000080300780c */ /* 0x040fe20000f24270 */
[----:B------:R-:W-:Y:S01]  /*39a0*/  @P3 STG.E.U16 desc[UR36][R8.64+0x32], R39 ;  /* 0x0000322708003986 */ /* 0x000fe2000c101524 */
[C---:B------:R-:W-:Y:S02]  /*39b0*/  ISETP.GT.AND P2, PT, R3.reuse, 0x8, P0 ;  /* 0x000000080300780c */ /* 0x040fe40000744270 */
[C---:B------:R-:W-:Y:S01]  /*39c0*/  ISETP.GT.AND P0, PT, R4.reuse, 0x29, PT ;  /* 0x000000290400780c */ /* 0x040fe20003f04270 */
[----:B------:R-:W-:Y:S01]  /*39d0*/  @P4 STG.E.U16 desc[UR36][R6.64+0x40], R40 ;  /* 0x0000402806004986 */ /* 0x000fe2000c101524 */
[----:B------:R-:W-:Y:S02]  /*39e0*/  ISETP.GT.AND P4, PT, R4, 0x28, PT ;  /* 0x000000280400780c */ /* 0x000fe40003f84270 */
[----:B------:R-:W-:Y:S01]  /*39f0*/  F2FP.BF16.F32.PACK_AB R42, RZ, R42 ;  /* 0x0000002aff2a723e */ /* 0x000fe200000010ff */
[----:B------:R-:W-:Y:S01]  /*3a00*/  @P5 STG.E.U16 desc[UR36][R6.64+0x42], R41 ;  /* 0x0000422906005986 */ /* 0x000fe2000c101524 */
[----:B------:R-:W-:-:S02]  /*3a10*/  ISETP.GT.AND P5, PT, R3, RZ, P4 ;  /* 0x000000ff0300720c */ /* 0x000fc400027a4270 */
[C---:B------:R-:W-:Y:S01]  /*3a20*/  ISETP.GT.AND P3, PT, R3.reuse, RZ, P0 ;  /* 0x000000ff0300720c */ /* 0x040fe20000764270 */
[----:B------:R-:W-:Y:S01]  /*3a30*/  @P1 STG.E.U16 desc[UR36][R8.64+0x40], R42 ;  /* 0x0000402a08001986 */ /* 0x000fe2000c101524 */
[----:B------:R-:W-:Y:S02]  /*3a40*/  F2FP.BF16.F32.PACK_AB R43, RZ, R43 ;  /* 0x0000002bff2b723e */ /* 0x000fe400000010ff */
[----:B------:R-:W-:Y:S02]  /*3a50*/  F2FP.BF16.F32.PACK_AB R44, RZ, R44 ;  /* 0x0000002cff2c723e */ /* 0x000fe400000010ff */
[C---:B------:R-:W-:Y:S01]  /*3a60*/  ISETP.GT.AND P4, PT, R3.reuse, 0x8, P4 ;  /* 0x000000080300780c */ /* 0x040fe20002784270 */
[----:B------:R-:W-:Y:S01]  /*3a70*/  @P2 STG.E.U16 desc[UR36][R8.64+0x42], R43 ;  /* 0x0000422b08002986 */ /* 0x000fe2000c101524 */
[----:B------:R-:W-:Y:S02]  /*3a80*/  F2FP.BF16.F32.PACK_AB R45, RZ, R45 ;  /* 0x0000002dff2d723e */ /* 0x000fe400000010ff */
[----:B------:R-:W-:Y:S01]  /*3a90*/  ISETP.GT.AND P2, PT, R4, 0x31, PT ;  /* 0x000000310400780c */ /* 0x000fe20003f44270 */
[----:B------:R-:W-:Y:S01]  /*3aa0*/  @P5 STG.E.U16 desc[UR36][R6.64+0x50], R44 ;  /* 0x0000502c06005986 */ /* 0x000fe2000c101524 */
[----:B------:R-:W-:-:S02]  /*3ab0*/  ISETP.GT.AND P5, PT, R3, 0x8, P0 ;  /* 0x000000080300780c */ /* 0x000fc400007a4270 */
[C---:B------:R-:W-:Y:S01]  /*3ac0*/  ISETP.GT.AND P1, PT, R4.reuse, 0x38, PT ;  /* 0x000000380400780c */ /* 0x040fe20003f24270 */
[----:B------:R-:W-:Y:S01]  /*3ad0*/  @P3 STG.E.U16 desc[UR36][R6.64+0x52], R45 ;  /* 0x0000522d06003986 */ /* 0x000fe2000c101524 */
[C---:B------:R-:W-:Y:S02]  /*3ae0*/  ISETP.GT.AND P3, PT, R4.reuse, 0x30, PT ;  /* 0x000000300400780c */ /* 0x040fe40003f64270 */
[----:B------:R-:W-:Y:S01]  /*3af0*/  ISETP.GT.AND P0, PT, R4, 0x39, PT ;  /* 0x000000390400780c */ /* 0x000fe20003f04270 */
[----:B------:R-:W-:Y:S01]  /*3b00*/  @P4 IMAD.MOV.U32 R4, RZ, RZ, R8 ;  /* 0x000000ffff044224 */ /* 0x000fe200078e0008 */
[----:B------:R-:W-:Y:S01]  /*3b10*/  F2FP.BF16.F32.PACK_AB R46, RZ, R46 ;  /* 0x0000002eff2e723e */ /* 0x000fe200000010ff */
[----:B------:R-:W-:Y:S01]  /*3b20*/  @P4 IMAD.MOV.U32 R5, RZ, RZ, R9 ;  /* 0x000000ffff054224 */ /* 0x000fe200078e0009 */
[----:B------:R-:W-:Y:S02]  /*3b30*/  F2FP.BF16.F32.PACK_AB R47, RZ, R47 ;  /* 0x0000002fff2f723e */ /* 0x000fe400000010ff */
[----:B------:R-:W-:-:S02]  /*3b40*/  F2FP.BF16.F32.PACK_AB R48, RZ, R48 ;  /* 0x00000030ff30723e */ /* 0x000fc400000010ff */
[----:B------:R0:W-:Y:S01]  /*3b50*/  @P4 STG.E.U16 desc[UR36][R4.64+0x50], R46 ;  /* 0x0000502e04004986 */ /* 0x0001e2000c101524 */
[C---:B------:R-:W-:Y:S02]  /*3b60*/  ISETP.GT.AND P4, PT, R3.reuse, RZ, P2 ;  /* 0x000000ff0300720c */ /* 0x040fe40001784270 */
[----:B------:R-:W-:Y:S02]  /*3b70*/  F2FP.BF16.F32.PACK_AB R49, RZ, R49 ;  /* 0x00000031ff31723e */ /* 0x000fe400000010ff */
[----:B------:R-:W-:Y:S02]  /*3b80*/  ISETP.GT.AND P2, PT, R3, 0x8, P2 ;  /* 0x000000080300780c */ /* 0x000fe40001744270 */
[----:B------:R-:W-:Y:S02]  /*3b90*/  F2FP.BF16.F32.PACK_AB R50, RZ, R50 ;  /* 0x00000032ff32723e */ /* 0x000fe400000010ff */
[----:B------:R-:W-:Y:S02]  /*3ba0*/  F2FP.BF16.F32.PACK_AB R51, RZ, R51 ;  /* 0x00000033ff33723e */ /* 0x000fe400000010ff */
[----:B------:R-:W-:Y:S01]  /*3bb0*/  F2FP.BF16.F32.PACK_AB R52, RZ, R52 ;  /* 0x00000034ff34723e */ /* 0x000fe200000010ff */
[----:B0-----:R-:W-:Y:S01]  /*3bc0*/  @P5 IMAD.MOV.U32 R4, RZ, RZ, R8 ;  /* 0x000000ffff045224 */ /* 0x001fe200078e0008 */
[----:B------:R-:W-:Y:S01]  /*3bd0*/  F2FP.BF16.F32.PACK_AB R53, RZ, R53 ;  /* 0x00000035ff35723e */ /* 0x000fe200000010ff */
[----:B------:R-:W-:Y:S01]  /*3be0*/  @P5 IMAD.MOV.U32 R5, RZ, RZ, R9 ;  /* 0x000000ffff055224 */ /* 0x000fe200078e0009 */
[----:B------:R-:W-:-:S02]  /*3bf0*/  F2FP.BF16.F32.PACK_AB R54, RZ, R54 ;  /* 0x00000036ff36723e */ /* 0x000fc400000010ff */
[----:B------:R-:W-:Y:S02]  /*3c00*/  F2FP.BF16.F32.PACK_AB R55, RZ, R55 ;  /* 0x00000037ff37723e */ /* 0x000fe400000010ff */
[----:B------:R0:W-:Y:S01]  /*3c10*/  @P5 STG.E.U16 desc[UR36][R4.64+0x52], R47 ;  /* 0x0000522f04005986 */ /* 0x0001e2000c101524 */
[C---:B------:R-:W-:Y:S02]  /*3c20*/  ISETP.GT.AND P5, PT, R3.reuse, RZ, P3 ;  /* 0x000000ff0300720c */ /* 0x040fe40001fa4270 */
[----:B------:R-:W-:-:S11]  /*3c30*/  ISETP.GT.AND P3, PT, R3, 0x8, P3 ;  /* 0x000000080300780c */ /* 0x000fd60001f64270 */
[----:B0-----:R-:W-:Y:S02]  /*3c40*/  @P5 IMAD.MOV.U32 R4, RZ, RZ, R6 ;  /* 0x000000ffff045224 */ /* 0x001fe400078e0006 */
[----:B------:R-:W-:-:S05]  /*3c50*/  @P5 IMAD.MOV.U32 R5, RZ, RZ, R7 ;  /* 0x000000ffff055224 */ /* 0x000fca00078e0007 */
[----:B------:R0:W-:Y:S01]  /*3c60*/  @P5 STG.E.U16 desc[UR36][R4.64+0x60], R48 ;  /* 0x0000603004005986 */ /* 0x0001e2000c101524 */
[C---:B------:R-:W-:Y:S02]  /*3c70*/  ISETP.GT.AND P5, PT, R3.reuse, RZ, P0 ;  /* 0x000000ff0300720c */ /* 0x040fe400007a4270 */
[----:B------:R-:W-:Y:S01]  /*3c80*/  ISETP.GT.AND P0, PT, R3, 0x8, P0 ;  /* 0x000000080300780c */ /* 0x000fe20000704270 */
[----:B0-----:R-:W-:Y:S02]  /*3c90*/  @P4 IMAD.MOV.U32 R4, RZ, RZ, R6 ;  /* 0x000000ffff044224 */ /* 0x001fe400078e0006 */
[----:B------:R-:W-:-:S05]  /*3ca0*/  @P4 IMAD.MOV.U32 R5, RZ, RZ, R7 ;  /* 0x000000ffff054224 */ /* 0x000fca00078e0007 */
[----:B------:R0:W-:Y:S01]  /*3cb0*/  @P4 STG.E.U16 desc[UR36][R4.64+0x62], R49 ;  /* 0x0000623104004986 */ /* 0x0001e2000c101524 */
[C---:B------:R-:W-:Y:S02]  /*3cc0*/  ISETP.GT.AND P4, PT, R3.reuse, RZ, P1 ;  /* 0x000000ff0300720c */ /* 0x040fe40000f84270 */
[----:B------:R-:W-:Y:S01]  /*3cd0*/  ISETP.GT.AND P1, PT, R3, 0x8, P1 ;  /* 0x000000080300780c */ /* 0x000fe20000f24270 */
[----:B0-----:R-:W-:Y:S02]  /*3ce0*/  @P3 IMAD.MOV.U32 R4, RZ, RZ, R8 ;  /* 0x000000ffff043224 */ /* 0x001fe400078e0008 */
[----:B------:R-:W-:-:S05]  /*3cf0*/  @P3 IMAD.MOV.U32 R5, RZ, RZ, R9 ;  /* 0x000000ffff053224 */ /* 0x000fca00078e0009 */
[----:B------:R0:W-:Y:S02]  /*3d00*/  @P3 STG.E.U16 desc[UR36][R4.64+0x60], R50 ;  /* 0x0000603204003986 */ /* 0x0001e4000c101524 */
[----:B0-----:R-:W-:Y:S02]  /*3d10*/  @P2 IMAD.MOV.U32 R4, RZ, RZ, R8 ;  /* 0x000000ffff042224 */ /* 0x001fe400078e0008 */
[----:B------:R-:W-:-:S05]  /*3d20*/  @P2 IMAD.MOV.U32 R5, RZ, RZ, R9 ;  /* 0x000000ffff052224 */ /* 0x000fca00078e0009 */
[----:B------:R0:W-:Y:S02]  /*3d30*/  @P2 STG.E.U16 desc[UR36][R4.64+0x62], R51 ;  /* 0x0000623304002986 */ /* 0x0001e4000c101524 */
[----:B0-----:R-:W-:Y:S02]  /*3d40*/  @P4 IMAD.MOV.U32 R4, RZ, RZ, R6 ;  /* 0x000000ffff044224 */ /* 0x001fe400078e0006 */
[----:B------:R-:W-:-:S05]  /*3d50*/  @P4 IMAD.MOV.U32 R5, RZ, RZ, R7 ;  /* 0x000000ffff054224 */ /* 0x000fca00078e0007 */
[----:B------:R0:W-:Y:S04]  /*3d60*/  @P4 STG.E.U16 desc[UR36][R4.64+0x70], R52 ;  /* 0x0000703404004986 */ /* 0x0001e8000c101524 */
[----:B------:R1:W-:Y:S01]  /*3d70*/  @P5 STG.E.U16 desc[UR36][R6.64+0x72], R53 ;  /* 0x0000723506005986 */ /* 0x0003e2000c101524 */
[----:B0-----:R-:W-:Y:S02]  /*3d80*/  @P1 IMAD.MOV.U32 R4, RZ, RZ, R8 ;  /* 0x000000ffff041224 */ /* 0x001fe400078e0008 */
[----:B------:R-:W-:-:S05]  /*3d90*/  @P1 IMAD.MOV.U32 R5, RZ, RZ, R9 ;  /* 0x000000ffff051224 */ /* 0x000fca00078e0009 */
[----:B------:R1:W-:Y:S04]  /*3da0*/  @P1 STG.E.U16 desc[UR36][R4.64+0x70], R54 ;  /* 0x0000703604001986 */ /* 0x0003e8000c101524 */
[----:B------:R1:W-:Y:S02]  /*3db0*/  @P0 STG.E.U16 desc[UR36][R8.64+0x72], R55 ;  /* 0x0000723708000986 */ /* 0x0003e4000c101524 */
.L_x_90:
[----:B------:R-:W-:Y:S05]  /*3dc0*/  BSYNC B0 ;  /* 0x0000000000007941 */ /* 0x000fea0003800000 */
.L_x_28:
[----:B------:R-:W-:Y:S01]  /*3dd0*/  ULDC UR4, c[0x0][0xc] ;  /* 0x0000030000047ab9 */ /* 0x000fe20000000800 */
[----:B------:R-:W-:Y:S01]  /*3de0*/  ULDC UR5, c[0x0][0x10] ;  /* 0x0000040000057ab9 */ /* 0x000fe20000000800 */
[----:B------:R-:W0:Y:S01]  /*3df0*/  LDC R3, c[0x0][0x14] ;  /* 0x00000500ff037b82 */ /* 0x000e220000000800 */
[----:B------:R-:W-:Y:S01]  /*3e00*/  UIMAD.WIDE.U32 UR4, UR4, UR5, URZ ;  /* 0x00000005040472a5 */ /* 0x000fe2000f8e003f */
[----:B------:R-:W-:Y:S02]  /*3e10*/  IMAD.MOV.U32 R59, RZ, RZ, -0x1 ;  /* 0xffffffffff3b7424 */ /* 0x000fe400078e00ff */
[----:B------:R-:W-:-:S03]  /*3e20*/  IMAD.MOV.U32 R57, RZ, RZ, -0x1 ;  /* 0xffffffffff397424 */ /* 0x000fc600078e00ff */
[----:B0-----:R-:W-:-:S04]  /*3e30*/  IMAD.WIDE.U32 R16, R3, UR4, R16 ;  /* 0x0000000403107c25 */ /* 0x001fc8000f8e0010 */
[----:B------:R-:W-:Y:S01]  /*3e40*/  IMAD R3, R3, UR5, RZ ;  /* 0x0000000503037c24 */ /* 0x000fe2000f8e02ff */
[----:B------:R-:W-:Y:S02]  /*3e50*/  ULDC.64 UR4, c[0x0][0x650] ;  /* 0x0001940000047ab9 */ /* 0x000fe40000000a00 */
[----:B------:R-:W-:Y:S01]  /*3e60*/  ISETP.GE.U32.AND P0, PT, R16, UR4, PT ;  /* 0x0000000410007c0c */ /* 0x000fe2000bf06070 */
[--C-:B------:R-:W-:Y:S01]  /*3e70*/  IMAD.IADD R17, R17, 0x1, R3.reuse ;  /* 0x0000000111117824 */ /* 0x100fe200078e0203 */
[----:B------:R-:W-:-:S04]  /*3e80*/  PRMT R3, RZ, 0x7610, R3 ;  /* 0x00007610ff037816 */ /* 0x000fc80000000003 */
[----:B------:R-:W-:-:S13]  /*3e90*/  ISETP.GE.U32.AND.EX P0, PT, R17, UR5, PT, P0 ;  /* 0x0000000511007c0c */ /* 0x000fda000bf06100 */
[----:B------:R-:W-:Y:S05]  /*3ea0*/  @P0 BRA `(.L_x_91) ;  /* 0x0000000400640947 */ /* 0x000fea0003800000 */
[----:B---3--:R-:W0:Y:S01]  /*3eb0*/  S2R R12, SR_CTAID.X ;  /* 0x00000000000c7919 */ /* 0x008e220000002500 */
[----:B-12-4-:R-:W1:Y:S01]  /*3ec0*/  LDC.64 R10, c[0x0][0x628] ;  /* 0x00018a00ff0a7b82 */ /* 0x016e620000000a00 */
[----:B------:R-:W-:Y:S01]  /*3ed0*/  ULDC UR4, c[0x0][0x150] ;  /* 0x0000540000047ab9 */ /* 0x000fe20000000800 */
[----:B------:R-:W-:Y:S01]  /*3ee0*/  IMAD.MOV.U32 R8, RZ, RZ, R16 ;  /* 0x000000ffff087224 */ /* 0x000fe200078e0010 */
[----:B-----5:R-:W2:Y:S01]  /*3ef0*/  S2R R24, SR_CTAID.Y ;  /* 0x0000000000187919 */ /* 0x020ea20000002600 */
[----:B------:R-:W-:-:S04]  /*3f00*/  IMAD.MOV.U32 R9, RZ, RZ, R17 ;  /* 0x000000ffff097224 */ /* 0x000fc800078e0011 */
[----:B------:R-:W3:Y:S08]  /*3f10*/  LDC R21, c[0x0][0x144] ;  /* 0x00005100ff157b82 */ /* 0x000ef00000000800 */
[----:B------:R-:W4:Y:S08]  /*3f20*/  LDC R0, c[0x0][0x630] ;  /* 0x00018c00ff007b82 */ /* 0x000f300000000800 */
[----:B------:R-:W2:Y:S01]  /*3f30*/  LDC.64 R14, c[0x0][0x620] ;  /* 0x00018800ff0e7b82 */ /* 0x000ea20000000a00 */
[----:B-1----:R-:W-:-:S04]  /*3f40*/  ISETP.NE.U32.AND P0, PT, R10, RZ, PT ;  /* 0x000000ff0a00720c */ /* 0x002fc80003f05070 */
[----:B------:R-:W-:Y:S02]  /*3f50*/  ISETP.NE.AND.EX P0, PT, R11, RZ, PT, P0 ;  /* 0x000000ff0b00720c */ /* 0x000fe40003f05300 */
[----:B0-----:R-:W-:-:S05]  /*3f60*/  I2FP.F32.U32 R3, R12 ;  /* 0x0000000c00037245 */ /* 0x001fca0000201000 */
[----:B------:R-:W-:-:S04]  /*3f70*/  FMUL R3, R3, UR4 ;  /* 0x0000000403037c20 */ /* 0x000fc80008400000 */
[----:B------:R0:W1:Y:S02]  /*3f80*/  F2I.U32.TRUNC.NTZ R20, R3 ;  /* 0x0000000300147305 */ /* 0x000064000020f000 */
[----:B---34-:R-:W-:Y:S05]  /*3f90*/  @!P0 BRA `(.L_x_92) ;  /* 0x0000000000288947 */ /* 0x018fea0003800000 */
[----:B0-----:R-:W0:Y:S02]  /*3fa0*/  LDC R3, c[0x0][0x634] ;  /* 0x00018d00ff037b82 */ /* 0x001e240000000800 */
        /* <DEDUP_REMOVED lines=9> */
.L_x_92:
[----:B------:R-:W3:Y:S01]  /*4040*/  LDC.64 R28, c[0x0][0x640] ;  /* 0x00019000ff1c7b82 */ /* 0x000ee20000000a00 */
[-CC-:B------:R-:W-:Y:S01]  /*4050*/  SHF.R.U64 R57, R8, R0.reuse, R9.reuse ;  /* 0x0000000008397219 */ /* 0x180fe20000001209 */
[----:B-1----:R-:W-:Y:S01]  /*4060*/  IMAD.MOV R20, RZ, RZ, -R20 ;  /* 0x000000ffff147224 */ /* 0x002fe200078e0a14 */
[----:B------:R-:W-:Y:S01]  /*4070*/  SHF.R.U32.HI R0, RZ, R0, R9 ;  /* 0x00000000ff007219 */ /* 0x000fe20000011609 */
[----:B------:R-:W-:Y:S01]  /*4080*/  ULDC UR4, c[0x0][0x154] ;  /* 0x0000550000047ab9 */ /* 0x000fe20000000800 */
[----:B0-----:R-:W-:Y:S01]  /*4090*/  IADD3 R3, P0, RZ, -R57, RZ ;  /* 0x80000039ff037210 */ /* 0x001fe20007f1e0ff */
[----:B------:R-:W-:Y:S02]  /*40a0*/  IMAD R21, R21, R20, R12 ;  /* 0x0000001415157224 */ /* 0x000fe400078e020c */
[----:B------:R-:W0:Y:S01]  /*40b0*/  LDC R6, c[0x0][0x618] ;  /* 0x00018600ff067b82 */ /* 0x000e220000000800 */
[----:B------:R-:W-:Y:S02]  /*40c0*/  IMAD.MOV.U32 R7, RZ, RZ, 0x1 ;  /* 0x00000001ff077424 */ /* 0x000fe400078e00ff */
[----:B------:R-:W-:-:S04]  /*40d0*/  IMAD.X R5, RZ, RZ, ~R0, P0 ;  /* 0x000000ffff057224 */ /* 0x000fc800000e0e00 */
[-C--:B--2---:R-:W-:Y:S01]  /*40e0*/  IMAD R0, R5, R14.reuse, RZ ;  /* 0x0000000e05007224 */ /* 0x084fe200078e02ff */
[----:B------:R-:W1:Y:S01]  /*40f0*/  LDC R8, c[0x0][0x608] ;  /* 0x00018200ff087b82 */ /* 0x000e620000000800 */
[----:B------:R-:W-:-:S04]  /*4100*/  IMAD.WIDE.U32 R4, R3, R14, R16 ;  /* 0x0000000e03047225 */ /* 0x000fc800078e0010 */
[----:B------:R-:W-:Y:S01]  /*4110*/  IMAD R3, R3, R15, R0 ;  /* 0x0000000f03037224 */ /* 0x000fe200078e0200 */
[----:B------:R-:W-:Y:S02]  /*4120*/  I2FP.F32.U32 R0, R24 ;  /* 0x0000001800007245 */ /* 0x000fe40000201000 */
[----:B------:R-:W2:Y:S01]  /*4130*/  LDC R26, c[0x0][0x658] ;  /* 0x00019600ff1a7b82 */ /* 0x000ea20000000800 */
[----:B------:R-:W-:Y:S01]  /*4140*/  IMAD.IADD R3, R5, 0x1, R3 ;  /* 0x0000000105037824 */ /* 0x000fe200078e0203 */
[----:B---3--:R-:W-:Y:S01]  /*4150*/  ISETP.NE.U32.AND P0, PT, R28, RZ, PT ;  /* 0x000000ff1c00720c */ /* 0x008fe20003f05070 */
[----:B------:R-:W-:Y:S01]  /*4160*/  FMUL R0, R0, UR4 ;  /* 0x0000000400007c20 */ /* 0x000fe20008400000 */
[----:B------:R-:W-:Y:S02]  /*4170*/  IMAD.MOV.U32 R5, RZ, RZ, -0x1 ;  /* 0xffffffffff057424 */ /* 0x000fe400078e00ff */
[----:B------:R-:W-:Y:S01]  /*4180*/  ISETP.NE.AND.EX P0, PT, R29, RZ, PT, P0 ;  /* 0x000000ff1d00720c */ /* 0x000fe20003f05300 */
[----:B------:R3:W4:Y:S01]  /*4190*/  F2I.U32.TRUNC.NTZ R13, R0 ;  /* 0x00000000000d7305 */ /* 0x000722000020f000 */
[----:B------:R-:W3:Y:S01]  /*41a0*/  LDC R15, c[0x0][0x148] ;  /* 0x00005200ff0f7b82 */ /* 0x000ee20000000800 */
[----:B0-----:R-:W-:-:S02]  /*41b0*/  SHF.R.U64 R12, R4, R6, R3 ;  /* 0x00000006040c7219 */ /* 0x001fc40000001203 */
[----:B------:R-:W-:-:S05]  /*41c0*/  SHF.R.U32.HI R3, RZ, R6, R3 ;  /* 0x00000006ff037219 */ /* 0x000fca0000011603 */
[----:B------:R-:W0:Y:S01]  /*41d0*/  LDC R20, c[0x0][0x600] ;  /* 0x00018000ff147b82 */ /* 0x000e220000000800 */
[-CC-:B-1----:R-:W-:Y:S02]  /*41e0*/  SHF.R.U64 R10, R12, R8.reuse, R3.reuse ;  /* 0x000000080c0a7219 */ /* 0x182fe40000001203 */
[----:B------:R-:W-:-:S05]  /*41f0*/  SHF.R.U32.HI R3, RZ, R8, R3 ;  /* 0x00000008ff037219 */ /* 0x000fca0000011603 */
[----:B------:R-:W1:Y:S01]  /*4200*/  LDC R27, c[0x0][0x648] ;  /* 0x00019200ff1b7b82 */ /* 0x000e620000000800 */
[-C--:B--2---:R-:W-:Y:S02]  /*4210*/  SHF.L.U32 R4, R5, R26.reuse, RZ ;  /* 0x0000001a05047219 */ /* 0x084fe400000006ff */
[-CC-:B------:R-:W-:Y:S02]  /*4220*/  SHF.R.U64 R14, R10, R26.reuse, R3.reuse ;  /* 0x0000001a0a0e7219 */ /* 0x180fe40000001203 */
[----:B------:R-:W-:Y:S02]  /*4230*/  SHF.R.U32.HI R5, RZ, R26, R3 ;  /* 0x0000001aff057219 */ /* 0x000fe40000011603 */
[----:B------:R-:W-:Y:S01]  /*4240*/  LOP3.LUT R25, RZ, R4, RZ, 0x33, !PT ;  /* 0x00000004ff197212 */ /* 0x000fe200078e33ff */
[----:B------:R-:W2:Y:S01]  /*4250*/  LDC R30, c[0x0][0x638] ;  /* 0x00018e00ff1e7b82 */ /* 0x000ea20000000800 */
[----:B------:R-:W-:Y:S01]  /*4260*/  SHF.L.U32 R26, R7, R26, RZ ;  /* 0x0000001a071a7219 */ /* 0x000fe200000006ff */
[----:B------:R-:W-:-:S06]  /*4270*/  IMAD.MOV.U32 R4, RZ, RZ, R14 ;  /* 0x000000ffff047224 */ /* 0x000fcc00078e000e */
[----:B------:R-:W0:Y:S01]  /*4280*/  LDC R31, c[0x0][0x610] ;  /* 0x00018400ff1f7b82 */ /* 0x000e220000000800 */
[----:B----4-:R-:W-:Y:S05]  /*4290*/  @!P0 BRA `(.L_x_93) ;  /* 0x0000000000288947 */ /* 0x010fea0003800000 */
[----:B------:R-:W4:Y:S02]  /*42a0*/  LDC R3, c[0x0][0x64c] ;  /* 0x00019300ff037b82 */ /* 0x000f240000000800 */
[----:B----4-:R-:W-:-:S05]  /*42b0*/  IADD3 R3, P0, R14, R3, RZ ;  /* 0x000000030e037210 */ /* 0x010fca0007f1e0ff */
        /* <DEDUP_REMOVED lines=8> */
.L_x_93:
[----:B------:R-:W-:Y:S01]  /*4340*/  ISETP.NE.AND P0, PT, R2, 0x1, PT ;  /* 0x000000010200780c */ /* 0x000fe20003f05270 */
[----:B0-----:R-:W-:Y:S01]  /*4350*/  VIADD R7, R20, 0xffffffff ;  /* 0xffffffff14077836 */ /* 0x001fe20000000000 */
[----:B-1-3--:R-:W-:Y:S01]  /*4360*/  SHF.R.U64 R0, R4, R27, R5 ;  /* 0x0000001b04007219 */ /* 0x00afe20000001205 */
[----:B------:R-:W-:Y:S01]  /*4370*/  IMAD.MOV R13, RZ, RZ, -R13 ;  /* 0x000000ffff0d7224 */ /* 0x000fe200078e0a0d */
[----:B------:R-:W-:Y:S01]  /*4380*/  LOP3.LUT R5, R10, R25, RZ, 0xc0, !PT ;  /* 0x000000190a057212 */ /* 0x000fe200078ec0ff */
[----:B------:R-:W-:Y:S01]  /*4390*/  IMAD.MOV.U32 R4, RZ, RZ, 0x1 ;  /* 0x00000001ff047424 */ /* 0x000fe200078e00ff */
[----:B------:R-:W-:Y:S01]  /*43a0*/  LOP3.LUT R12, R12, R7, RZ, 0xc0, !PT ;  /* 0x000000070c0c7212 */ /* 0x000fe200078ec0ff */
[----:B------:R-:W-:Y:S02]  /*43b0*/  IMAD.MOV R3, RZ, RZ, -R0 ;  /* 0x000000ffff037224 */ /* 0x000fe400078e0a00 */
[----:B------:R-:W-:Y:S02]  /*43c0*/  IMAD R0, R26, R0, R5 ;  /* 0x000000001a007224 */ /* 0x000fe400078e0205 */
[----:B--2---:R-:W-:-:S02]  /*43d0*/  IMAD R3, R3, R30, R14 ;  /* 0x0000001e03037224 */ /* 0x004fc400078e020e */
[----:B------:R-:W-:Y:S02]  /*43e0*/  @P0 IMAD R21, R15, R13, R24 ;  /* 0x0000000d0f150224 */ /* 0x000fe400078e0218 */
[----:B------:R-:W-:Y:S01]  /*43f0*/  IMAD R5, R3, R20, R12 ;  /* 0x0000001403057224 */ /* 0x000fe200078e020c */
[----:B------:R-:W-:Y:S01]  /*4400*/  PRMT R3, R4, 0x7610, R3 ;  /* 0x0000761004037816 */ /* 0x000fe20000000003 */
[----:B------:R-:W-:-:S05]  /*4410*/  IMAD R0, R0, R31, R21 ;  /* 0x0000001f00007224 */ /* 0x000fca00078e0215 */
[----:B------:R-:W-:Y:S02]  /*4420*/  SEL R59, R5, R0, !P0 ;  /* 0x00000000053b7207 */ /* 0x000fe40004000000 */
[----:B------:R-:W-:-:S07]  /*4430*/  SEL R0, R0, R5, !P0 ;  /* 0x0000000500007207 */ /* 0x000fce0004000000 */
.L_x_91:
[----:B------:R-:W-:Y:S01]  /*4440*/  LOP3.LUT P0, RZ, R3, 0xff, RZ, 0xc0, !PT ;  /* 0x000000ff03ff7812 */ /* 0x000fe2000780c0ff */
[----:B------:R-:W-:-:S12]  /*4450*/  IMAD.MOV.U32 R58, RZ, RZ, R0 ;  /* 0x000000ffff3a7224 */ /* 0x000fd800078e0000 */
[----:B------:R-:W-:Y:S05]  /*4460*/  @P0 BRA `(.L_x_94) ;  /* 0xffffffc800c00947 */ /* 0x000fea000383ffff */
[----:B------:R-:W-:Y:S05]  /*4470*/  EXIT ;  /* 0x000000000000794d */ /* 0x000fea0003800000 */
.L_x_3:
[----:B0-----:R-:W-:Y:S01]  /*4480*/  ULDC.64 UR4, c[0x0][0x650] ;  /* 0x0001940000047ab9 */ /* 0x001fe20000000a00 */
        /* <DEDUP_REMOVED lines=25> */
.L_x_96:
[--C-:B------:R-:W-:Y:S01]  /*4620*/  SHF.R.U64 R12, R10, R14, R11.reuse ;  /* 0x0000000e0a0c7219 */ /* 0x100fe2000000120b */
[----:B------:R-:W0:Y:S01]  /*4630*/  LDC R22, c[0x0][0x618] ;  /* 0x00018600ff167b82 */ /* 0x000e220000000800 */
[----:B------:R-:W-:Y:S01]  /*4640*/  I2FP.F32.U32 R6, R4 ;  /* 0x0000000400067245 */ /* 0x000fe20000201000 */
[----:B------:R-:W-:Y:S01]  /*4650*/  ULDC UR4, c[0x0][0x150] ;  /* 0x0000540000047ab9 */ /* 0x000fe20000000800 */
[----:B------:R-:W-:Y:S02]  /*4660*/  SHF.R.U32.HI R5, RZ, R14, R11 ;  /* 0x0000000eff057219 */ /* 0x000fe4000001160b */
[----:B------:R-:W-:Y:S01]  /*4670*/  IADD3 R9, P0, RZ, -R12, RZ ;  /* 0x8000000cff097210 */ /* 0x000fe20007f1e0ff */
[----:B------:R-:W-:Y:S01]  /*4680*/  FMUL R11, R6, UR4 ;  /* 0x00000004060b7c20 */ /* 0x000fe20008400000 */
[----:B------:R-:W-:Y:S01]  /*4690*/  ULDC UR4, c[0x0][0x154] ;  /* 0x0000550000047ab9 */ /* 0x000fe20000000800 */
[----:B------:R-:W1:Y:S02]  /*46a0*/  LDC.64 R24, c[0x0][0x640] ;  /* 0x00019000ff187b82 */ /* 0x000e640000000a00 */
[----:B------:R-:W-:-:S02]  /*46b0*/  IMAD.X R5, RZ, RZ, ~R5, P0 ;  /* 0x000000ffff057224 */ /* 0x000fc400000e0e05 */
[----:B------:R-:W2:Y:S01]  /*46c0*/  F2I.U32.TRUNC.NTZ R11, R11 ;  /* 0x0000000b000b7305 */ /* 0x000ea2000020f000 */
[----:B------:R-:W-:-:S03]  /*46d0*/  IMAD.WIDE.U32 R6, R9, R20, R16 ;  /* 0x0000001409067225 */ /* 0x000fc600078e0010 */
[----:B------:R-:W3:Y:S01]  /*46e0*/  LDC R13, c[0x0][0x144] ;  /* 0x00005100ff0d7b82 */ /* 0x000ee20000000800 */
[----:B------:R-:W-:-:S04]  /*46f0*/  IMAD R8, R5, R20, RZ ;  /* 0x0000001405087224 */ /* 0x000fc800078e02ff */
[----:B------:R-:W-:Y:S02]  /*4700*/  IMAD R5, R9, R21, R8 ;  /* 0x0000001509057224 */ /* 0x000fe400078e0208 */
[----:B------:R-:W-:Y:S01]  /*4710*/  IMAD.MOV.U32 R8, RZ, RZ, -0x1 ;  /* 0xffffffffff087424 */ /* 0x000fe200078e00ff */
[----:B------:R-:W4:Y:S01]  /*4720*/  LDC R14, c[0x0][0x608] ;  /* 0x00018200ff0e7b82 */ /* 0x000f220000000800 */
[----:B------:R-:W-:Y:S01]  /*4730*/  IMAD.IADD R5, R7, 0x1, R5 ;  /* 0x0000000107057824 */ /* 0x000fe200078e0205 */
[----:B------:R-:W-:-:S04]  /*4740*/  I2FP.F32.U32 R7, R3 ;  /* 0x0000000300077245 */ /* 0x000fc80000201000 */
[-C--:B0-----:R-:W-:Y:S01]  /*4750*/  SHF.R.U64 R10, R6, R22.reuse, R5 ;  /* 0x00000016060a7219 */ /* 0x081fe20000001205 */
[----:B--2---:R-:W-:Y:S01]  /*4760*/  IMAD.MOV R6, RZ, RZ, -R11 ;  /* 0x000000ffff067224 */ /* 0x004fe200078e0a0b */
[----:B------:R-:W0:Y:S01]  /*4770*/  LDC R9, c[0x0][0x658] ;  /* 0x00019600ff097b82 */ /* 0x000e220000000800 */
[----:B-1----:R-:W-:Y:S01]  /*4780*/  ISETP.NE.U32.AND P0, PT, R24, RZ, PT ;  /* 0x000000ff1800720c */ /* 0x002fe20003f05070 */
[----:B------:R-:W-:Y:S01]  /*4790*/  FMUL R7, R7, UR4 ;  /* 0x0000000407077c20 */ /* 0x000fe20008400000 */
[----:B------:R-:W-:Y:S02]  /*47a0*/  SHF.R.U32.HI R5, RZ, R22, R5 ;  /* 0x00000016ff057219 */ /* 0x000fe40000011605 */
[----:B------:R-:W-:-:S03]  /*47b0*/  ISETP.NE.AND.EX P0, PT, R25, RZ, PT, P0 ;  /* 0x000000ff1900720c */ /* 0x000fc60003f05300 */
[----:B------:R-:W1:Y:S01]  /*47c0*/  LDC R20, c[0x0][0x148] ;  /* 0x00005200ff147b82 */ /* 0x000e620000000800 */
[----:B---3--:R-:W-:Y:S02]  /*47d0*/  IMAD R23, R13, R6, R4 ;  /* 0x000000060d177224 */ /* 0x008fe400078e0204 */
[----:B------:R-:W-:-:S05]  /*47e0*/  IMAD.MOV.U32 R6, RZ, RZ, 0x1 ;  /* 0x00000001ff067424 */ /* 0x000fca00078e00ff */
[----:B------:R-:W2:Y:S01]  /*47f0*/  LDC R21, c[0x0][0x600] ;  /* 0x00018000ff157b82 */ /* 0x000ea20000000800 */
[-CC-:B----4-:R-:W-:Y:S02]  /*4800*/  SHF.R.U64 R13, R10, R14.reuse, R5.reuse ;  /* 0x0000000e0a0d7219 */ /* 0x190fe40000001205 */
[----:B------:R-:W-:Y:S02]  /*4810*/  SHF.R.U32.HI R4, RZ, R14, R5 ;  /* 0x0000000eff047219 */ /* 0x000fe40000011605 */
[----:B------:R3:W4:Y:S03]  /*4820*/  F2I.U32.TRUNC.NTZ R14, R7 ;  /* 0x00000007000e7305 */ /* 0x000726000020f000 */
[----:B------:R-:W1:Y:S01]  /*4830*/  LDC R26, c[0x0][0x648] ;  /* 0x00019200ff1a7b82 */ /* 0x000e620000000800 */
[-C--:B0-----:R-:W-:Y:S02]  /*4840*/  SHF.R.U64 R15, R13, R9.reuse, R4 ;  /* 0x000000090d0f7219 */ /* 0x081fe40000001204 */
[----:B------:R-:W-:-:S02]  /*4850*/  SHF.L.U32 R8, R8, R9, RZ ;  /* 0x0000000908087219 */ /* 0x000fc400000006ff */
[-C--:B------:R-:W-:Y:S01]  /*4860*/  SHF.R.U32.HI R5, RZ, R9.reuse, R4 ;  /* 0x00000009ff057219 */ /* 0x080fe20000011604 */
[----:B------:R-:W-:Y:S01]  /*4870*/  IMAD.MOV.U32 R4, RZ, RZ, R15 ;  /* 0x000000ffff047224 */ /* 0x000fe200078e000f */
[----:B------:R-:W-:Y:S01]  /*4880*/  SHF.L.U32 R22, R6, R9, RZ ;  /* 0x0000000906167219 */ /* 0x000fe200000006ff */
[----:B------:R-:W0:Y:S01]  /*4890*/  LDC R27, c[0x0][0x638] ;  /* 0x00018e00ff1b7b82 */ /* 0x000e220000000800 */
[----:B------:R-:W-:-:S07]  /*48a0*/  LOP3.LUT R28, RZ, R8, RZ, 0x33, !PT ;  /* 0x00000008ff1c7212 */ /* 0x000fce00078e33ff */
        /* <DEDUP_REMOVED lines=12> */
.L_x_97:
[----:B------:R-:W-:Y:S01]  /*4970*/  ISETP.NE.AND P0, PT, R2, 0x1, PT ;  /* 0x000000010200780c */ /* 0x000fe20003f05270 */
[----:B--2---:R-:W-:Y:S01]  /*4980*/  VIADD R7, R21, 0xffffffff ;  /* 0xffffffff15077836 */ /* 0x004fe20000000000 */
[----:B-1----:R-:W-:Y:S01]  /*4990*/  SHF.R.U64 R5, R4, R26, R5 ;  /* 0x0000001a04057219 */ /* 0x002fe20000001205 */
[----:B------:R-:W-:Y:S01]  /*49a0*/  IMAD.MOV R14, RZ, RZ, -R14 ;  /* 0x000000ffff0e7224 */ /* 0x000fe200078e0a0e */
[----:B------:R-:W-:Y:S01]  /*49b0*/  LOP3.LUT R4, R13, R28, RZ, 0xc0, !PT ;  /* 0x0000001c0d047212 */ /* 0x000fe200078ec0ff */
[----:B------:R-:W-:Y:S01]  /*49c0*/  IMAD.MOV.U32 R8, RZ, RZ, R12 ;  /* 0x000000ffff087224 */ /* 0x000fe200078e000c */
[----:B------:R-:W-:Y:S01]  /*49d0*/  LOP3.LUT R10, R10, R7, RZ, 0xc0, !PT ;  /* 0x000000070a0a7212 */ /* 0x000fe200078ec0ff */
[----:B------:R-:W-:Y:S02]  /*49e0*/  IMAD.MOV R6, RZ, RZ, -R5 ;  /* 0x000000ffff067224 */ /* 0x000fe400078e0a05 */
[----:B------:R-:W-:-:S04]  /*49f0*/  IMAD R4, R22, R5, R4 ;  /* 0x0000000516047224 */ /* 0x000fc800078e0204 */
[----:B------:R-:W-:Y:S02]  /*4a00*/  @P0 IMAD R23, R20, R14, R3 ;  /* 0x0000000e14170224 */ /* 0x000fe400078e0203 */
[----:B0-----:R-:W-:Y:S02]  /*4a10*/  IMAD R3, R6, R27, R15 ;  /* 0x0000001b06037224 */ /* 0x001fe400078e020f */
[----:B------:R-:W-:Y:S02]  /*4a20*/  IMAD R7, R4, R29, R23 ;  /* 0x0000001d04077224 */ /* 0x000fe400078e0217 */
[----:B------:R-:W-:Y:S02]  /*4a30*/  IMAD R4, R3, R21, R10 ;  /* 0x0000001503047224 */ /* 0x000fe400078e020a */
[----:B------:R-:W-:-:S03]  /*4a40*/  IMAD.MOV.U32 R6, RZ, RZ, 0x1 ;  /* 0x00000001ff067424 */ /* 0x000fc600078e00ff */
[----:B------:R-:W-:Y:S02]  /*4a50*/  SEL R9, R4, R7, !P0 ;  /* 0x0000000704097207 */ /* 0x000fe40004000000 */
[----:B------:R-:W-:-:S07]  /*4a60*/  SEL R7, R7, R4, !P0 ;  /* 0x0000000407077207 */ /* 0x000fce0004000000 */
.L_x_95:
[----:B------:R-:W-:-:S08]  /*4a70*/  NOP ;  /* 0x0000000000007918 */ /* 0x000fd00000000000 */
[----:B------:R-:W0:-:S00]  /*4a80*/  USETMAXREG.DEALLOC.CTAPOOL 0x28 ;  /* 0x00000028000079c8 */ /* 0x000e0000080e0500 */
[----:B0-----:R-:W-:-:S13]  /*4a90*/  ISETP.NE.AND P0, PT, R0, RZ, PT ;  /* 0x000000ff0000720c */ /* 0x001fda0003f05270 */
[----:B------:R-:W-:Y:S05]  /*4aa0*/  @P0 EXIT ;  /* 0x000000000000094d */ /* 0x000fea0003800000 */
[----:B------:R-:W-:Y:S01]  /*4ab0*/  LOP3.LUT P0, RZ, R6, 0xff, RZ, 0xc0, !PT ;  /* 0x000000ff06ff7812 */ /* 0x000fe2000780c0ff */
[----:B------:R-:W-:Y:S02]  /*4ac0*/  IMAD.MOV.U32 R0, RZ, RZ, 0x1 ;  /* 0x00000001ff007424 */ /* 0x000fe400078e00ff */
[----:B------:R-:W-:-:S10]  /*4ad0*/  IMAD.MOV.U32 R12, RZ, RZ, RZ ;  /* 0x000000ffff0c7224 */ /* 0x000fd400078e00ff */
[----:B------:R-:W-:Y:S05]  /*4ae0*/  @!P0 BRA `(.L_x_98) ;  /* 0x0000000c00308947 */ /* 0x000fea0003800000 */
[----:B------:R-:W0:Y:S01]  /*4af0*/  LDC R0, c[0x0][0x28c] ;  /* 0x0000a300ff007b82 */ /* 0x000e220000000800 */
[----:B------:R-:W-:Y:S01]  /*4b00*/  ULDC UR5, c[0x0][0x600] ;  /* 0x0001800000057ab9 */ /* 0x000fe20000000800 */
[----:B------:R-:W-:Y:S01]  /*4b10*/  ULDC UR4, c[0x0][0xc] ;  /* 0x0000030000047ab9 */ /* 0x000fe20000000800 */
[----:B------:R-:W-:Y:S01]  /*4b20*/  UIADD3 UR16, UR5, -0x1, URZ ;  /* 0xffffffff05107890 */ /* 0x000fe2000fffe03f */
[C---:B------:R-:W-:Y:S01]  /*4b30*/  LOP3.LUT P2, RZ, R18.reuse, 0x7f, RZ, 0xc0, !PT ;  /* 0x0000007f12ff7812 */ /* 0x040fe2000784c0ff */
[----:B------:R-:W-:Y:S01]  /*4b40*/  ULDC UR6, c[0x0][0x658] ;  /* 0x0001960000067ab9 */ /* 0x000fe20000000800 */
[----:B------:R-:W-:Y:S01]  /*4b50*/  ULDC UR5, c[0x0][0x10] ;  /* 0x0000040000057ab9 */ /* 0x000fe20000000800 */
[----:B------:R-:W-:Y:S01]  /*4b60*/  UMOV UR7, 0xffffffff ;  /* 0xffffffff00077882 */ /* 0x000fe20000000000 */
[----:B------:R-:W-:Y:S01]  /*4b70*/  UMOV UR8, 0x1 ;  /* 0x0000000100087882 */ /* 0x000fe20000000000 */
[----:B------:R-:W-:Y:S01]  /*4b80*/  UIMAD.WIDE.U32 UR4, UR4, UR5, URZ ;  /* 0x00000005040472a5 */ /* 0x000fe2000f8e003f */
[----:B------:R-:W-:Y:S01]  /*4b90*/  LOP3.LUT P0, RZ, R18, 0x1f, RZ, 0xc0, !PT ;  /* 0x0000001f12ff7812 */ /* 0x000fe2000780c0ff */
[----:B------:R-:W-:Y:S01]  /*4ba0*/  USHF.L.U32 UR7, UR7, UR6, URZ ;  /* 0x0000000607077299 */ /* 0x000fe2000800063f */
[----:B------:R-:W-:Y:S01]  /*4bb0*/  BSSY B0, `(.L_x_98) ;  /* 0x00000bf000007945 */ /* 0x000fe20003800000 */
[----:B------:R-:W-:Y:S01]  /*4bc0*/  USHF.L.U32 UR18, UR8, UR6, URZ ;  /* 0x0000000608127299 */ /* 0x000fe2000800063f */
[----:B------:R-:W-:Y:S01]  /*4bd0*/  IMAD.MOV.U32 R13, RZ, RZ, 0x1 ;  /* 0x00000001ff0d7424 */ /* 0x000fe200078e00ff */
[----:B------:R-:W-:Y:S01]  /*4be0*/  LOP3.LUT R11, R19, 0x2, RZ, 0xfc, !PT ;  /* 0x00000002130b7812 */ /* 0x000fe200078efcff */
[----:B------:R-:W-:Y:S01]  /*4bf0*/  ULDC UR6, c[0x0][0x14] ;  /* 0x0000050000067ab9 */ /* 0x000fe20000000800 */
[----:B------:R-:W-:Y:S01]  /*4c00*/  PLOP3.LUT P0, PT, P0, P2, PT, 0x8a, 0x0 ;  /* 0x000000000000781c */ /* 0x000fe20000705172 */
[----:B------:R-:W-:Y:S01]  /*4c10*/  UIMAD.WIDE.U32 UR20, UR4, UR6, URZ ;  /* 0x00000006041472a5 */ /* 0x000fe2000f8e003f */
[----:B------:R-:W-:Y:S01]  /*4c20*/  IMAD.MOV.U32 R12, RZ, RZ, RZ ;  /* 0x000000ffff0c7224 */ /* 0x000fe200078e00ff */
[----:B------:R-:W-:-:S02]  /*4c30*/  UIMAD UR13, UR5, UR6, URZ ;  /* 0x00000006050d72a4 */ /* 0x000fc4000f8e023f */
[----:B------:R-:W-:Y:S01]  /*4c40*/  ULOP3.LUT UR17, URZ, UR7, URZ, 0x33, !UPT ;  /* 0x000000073f117292 */ /* 0x000fe2000f8e333f */
[----:B0-----:R-:W-:Y:S01]  /*4c50*/  VIADD R0, R0, 0x1f ;  /* 0x0000001f00007836 */ /* 0x001fe20000000000 */
[----:B------:R-:W-:Y:S01]  /*4c60*/  UIADD3 UR13, UR21, UR13, URZ ;  /* 0x0000000d150d7290 */ /* 0x000fe2000fffe03f */
[----:B------:R-:W-:-:S03]  /*4c70*/  ULDC.64 UR22, c[0x0][0x198] ;  /* 0x0000660000167ab9 */ /* 0x000fc60000000a00 */
[----:B------:R-:W-:-:S04]  /*4c80*/  SHF.R.S32.HI R3, RZ, 0x1f, R0 ;  /* 0x0000001fff037819 */ /* 0x000fc80000011400 */
[----:B------:R-:W-:Y:S01]  /*4c90*/  LEA.HI R3, R3, R0, RZ, 0x5 ;  /* 0x0000000003037211 */ /* 0x000fe200078f28ff */
[----:B------:R-:W-:-:S03]  /*4ca0*/  IMAD.MOV.U32 R0, RZ, RZ, 0x1 ;  /* 0x00000001ff007424 */ /* 0x000fc600078e00ff */
[----:B------:R-:W-:-:S05]  /*4cb0*/  SHF.R.S32.HI R3, RZ, 0x5, R3 ;  /* 0x00000005ff037819 */ /* 0x000fca0000011403 */
[----:B------:R-:W-:-:S07]  /*4cc0*/  VIADD R10, R3, 0x1 ;  /* 0x00000001030a7836 */ /* 0x000fce0000000000 */
.L_x_110:
[----:B------:R-:W-:-:S03]  /*4cd0*/  UMOV UR4, 0xffffffff ;  /* 0xffffffff00047882 */ /* 0x000fc60000000000 */
[----:B------:R-:W-:Y:S05]  /*4ce0*/  BRA.DIV UR4, `(.L_x_99) ;  /* 0x0000000e04e47947 */ /* 0x000fea000b800000 */
[----:B------:R-:W-:-:S13]  /*4cf0*/  ELECT P6, URZ, PT ;  /* 0x00000000003f782f */ /* 0x000fda00038c0000 */
.L_x_123:
[----:B------:R-:W0:Y:S01]  /*4d00*/  LDC R4, c[0x0][0x28c] ;  /* 0x0000a300ff047b82 */ /* 0x000e220000000800 */
[----:B------:R-:W-:Y:S01]  /*4d10*/  BSSY B1, `(.L_x_100) ;  /* 0x0000037000017945 */ /* 0x000fe20003800000 */
[----:B0-----:R-:W-:-:S13]  /*4d20*/  ISETP.LT.OR P6, PT, R4, 0x1, !P6 ;  /* 0x000000010400780c */ /* 0x001fda00077c1670 */
[----:B------:R-:W-:Y:S05]  /*4d30*/  @P6 BRA `(.L_x_101) ;  /* 0x0000000000d06947 */ /* 0x000fea0003800000 */
[----:B------:R-:W-:Y:S02]  /*4d40*/  IMAD.SHL.U32 R15, R9, 0x40, RZ ;  /* 0x00000040090f7824 */ /* 0x000fe400078e00ff */
[----:B------:R-:W-:Y:S02]  /*4d50*/  IMAD.SHL.U32 R18, R7, 0x80, RZ ;  /* 0x0000008007127824 */ /* 0x000fe400078e00ff */
[----:B------:R-:W-:Y:S02]  /*4d60*/  IMAD.MOV.U32 R20, RZ, RZ, RZ ;  /* 0x000000ffff147224 */ /* 0x000fe400078e00ff */
[----:B------:R-:W-:Y:S02]  /*4d70*/  IMAD.MOV.U32 R4, RZ, RZ, R10 ;  /* 0x000000ffff047224 */ /* 0x000fe400078e000a */
[----:B------:R-:W-:Y:S02]  /*4d80*/  IMAD.MOV.U32 R5, RZ, RZ, R0 ;  /* 0x000000ffff057224 */ /* 0x000fe400078e0000 */
[----:B------:R-:W-:-:S07]  /*4d90*/  IMAD.MOV.U32 R6, RZ, RZ, R12 ;  /* 0x000000ffff067224 */ /* 0x000fce00078e000c */
.L_x_105:
[----:B------:R-:W0:Y:S01]  /*4da0*/  S2R R14, SR_CgaCtaId ;  /* 0x00000000000e7919 */ /* 0x000e220000008800 */
[----:B------:R-:W-:Y:S01]  /*4db0*/  MOV R7, 0x400 ;  /* 0x0000040000077802 */ /* 0x000fe20000000f00 */
[----:B------:R-:W1:Y:S03]  /*4dc0*/  @!P2 LDC R9, c[0x0][0x500] ;  /* 0x00014000ff09ab82 */ /* 0x000e660000000800 */
[----:B0-----:R-:W-:Y:S02]  /*4dd0*/  LEA R21, R14, R7, 0x18 ;  /* 0x000000070e157211 */ /* 0x001fe400078ec0ff */
[----:B------:R-:W-:-:S03]  /*4de0*/  SHF.L.U32 R7, R5, 0x1f, RZ ;  /* 0x0000001f05077819 */ /* 0x000fc600000006ff */
[----:B------:R-:W-:-:S04]  /*4df0*/  IMAD R14, R6, 0x8, R21 ;  /* 0x00000008060e7824 */ /* 0x000fc800078e0215 */
[----:B------:R-:W0:Y:S02]  /*4e00*/  SYNCS.PHASECHK.TRANS64.TRYWAIT P1, [R14+URZ+0x30], R7 ;  /* 0x000030070e0075a7 */ /* 0x000e24000802017f */
[----:B01----:R-:W-:Y:S05]  /*4e10*/  @!P1 BRA `(.L_x_102) ;  /* 0x0000000c00b89947 */ /* 0x003fea0003800000 */
.L_x_124:
[----:B0-----:R-:W-:Y:S01]  /*4e20*/  PRMT R7, R11, 0x9910, RZ ;  /* 0x000099100b077816 */ /* 0x001fe200000000ff */
[----:B------:R0:W-:Y:S03]  /*4e30*/  @!P2 SYNCS.ARRIVE.TRANS64 RZ, [R14+URZ], R9 ;  /* 0x000000090effa9a7 */ /* 0x0001e6000800003f */
[----:B------:R-:W-:-:S13]  /*4e40*/  ISETP.NE.AND P1, PT, R7, 0x2, PT ;  /* 0x000000020700780c */ /* 0x000fda0003f25270 */
[----:B0-----:R-:W-:Y:S05]  /*4e50*/  @P1 BRA `(.L_x_103) ;  /* 0x0000000000041947 */ /* 0x001fea0003800000 */
[----:B------:R-:W-:Y:S01]  /*4e60*/  BPT.TRAP 0x1 ;  /* 0x000000040000795c */ /* 0x000fe20000300000 */
.L_x_103:
[----:B------:R-:W-:Y:S05]  /*4e70*/  @P0 BRA `(.L_x_104) ;  /* 0x0000000000040947 */ /* 0x000fea0003800000 */
[----:B------:R-:W-:Y:S01]  /*4e80*/  BPT.TRAP 0x1 ;  /* 0x000000040000795c */ /* 0x000fe20000300000 */
.L_x_104:
[--C-:B------:R-:W-:Y:S01]  /*4e90*/  IMAD R7, R6, 0x2000, R21.reuse ;  /* 0x0000200006077824 */ /* 0x100fe200078e0215 */
[----:B------:R-:W-:Y:S01]  /*4ea0*/  R2UR UR9, R14 ;  /* 0x000000000e0972ca */ /* 0x000fe200000e0000 */
[----:B------:R-:W-:Y:S01]  /*4eb0*/  IMAD R21, R6, 0x1000, R21 ;  /* 0x0000100006157824 */ /* 0x000fe200078e0215 */
[----:B------:R-:W-:Y:S01]  /*4ec0*/  UIADD3 UR4, UP0, UR22, 0xf0, URZ ;  /* 0x000000f016047890 */ /* 0x000fe2000ff1e03f */
[----:B------:R-:W-:Y:S01]  /*4ed0*/  VIADD R4, R4, 0xffffffff ;  /* 0xffffffff04047836 */ /* 0x000fe20000000000 */
[----:B------:R-:W-:Y:S01]  /*4ee0*/  R2UR UR5, R7 ;  /* 0x00000000070572ca */ /* 0x000fe200000e0000 */
[----:B------:R-:W-:Y:S01]  /*4ef0*/  UIADD3 UR24, UP1, UR22, 0x1f0, URZ ;  /* 0x000001f016187890 */ /* 0x000fe2000ff3e03f */
[----:B------:R-:W-:Y:S01]  /*4f00*/  R2UR UR8, R21 ;  /* 0x00000000150872ca */ /* 0x000fe200000e0000 */
[----:B------:R-:W-:Y:S01]  /*4f10*/  VIADD R6, R6, 0x1 ;  /* 0x0000000106067836 */ /* 0x000fe20000000000 */
[----:B------:R-:W-:Y:S01]  /*4f20*/  R2UR UR11, R18 ;  /* 0x00000000120b72ca */ /* 0x000fe200000e0000 */
[----:B------:R-:W-:Y:S01]  /*4f30*/  UIADD3.X UR25, URZ, UR23, URZ, UP1, !UPT ;  /* 0x000000173f197290 */ /* 0x000fe20008ffe43f */
[----:B------:R-:W-:Y:S01]  /*4f40*/  R2UR UR10, R20 ;  /* 0x00000000140a72ca */ /* 0x000fe200000e0000 */
[----:B------:R-:W-:Y:S01]  /*4f50*/  UMOV UR6, 0x0 ;  /* 0x0000000000067882 */ /* 0x000fe20000000000 */
[----:B------:R-:W-:Y:S01]  /*4f60*/  R2UR UR12, R8 ;  /* 0x00000000080c72ca */ /* 0x000fe200000e0000 */
[----:B------:R-:W-:Y:S01]  /*4f70*/  UMOV UR7, 0x10000000 ;  /* 0x1000000000077882 */ /* 0x000fe20000000000 */
[----:B------:R-:W-:Y:S01]  /*4f80*/  R2UR UR19, R15 ;  /* 0x000000000f1372ca */ /* 0x000fe200000e0000 */
[----:B------:R-:W-:Y:S01]  /*4f90*/  VIADD R20, R20, 0x20 ;  /* 0x0000002014147836 */ /* 0x000fe20000000000 */
[----:B------:R-:W-:Y:S01]  /*4fa0*/  ISETP.GT.AND P3, PT, R4, 0x1, PT ;  /* 0x000000010400780c */ /* 0x000fe20003f64270 */
[----:B------:R-:W-:Y:S01]  /*4fb0*/  UIADD3 UR14, UR5, 0x180, URZ ;  /* 0x00000180050e7890 */ /* 0x000fe2000fffe03f */
[----:B------:R-:W-:Y:S01]  /*4fc0*/  ISETP.NE.AND P1, PT, R6, 0x6, PT ;  /* 0x000000060600780c */ /* 0x000fe20003f25270 */
[----:B------:R-:W-:-:S02]  /*4fd0*/  UIADD3.X UR5, URZ, UR23, URZ, UP0, !UPT ;  /* 0x000000173f057290 */ /* 0x000fc400087fe43f */
[----:B------:R-:W-:Y:S01]  /*4fe0*/  UIADD3 UR15, UR8, 0xc180, URZ ;  /* 0x0000c180080f7890 */ /* 0x000fe2000fffe03f */
[----:B------:R-:W-:Y:S02]  /*4ff0*/  SEL R14, RZ, 0x1, P1 ;  /* 0x00000001ff0e7807 */ /* 0x000fe40000800000 */
[----:B------:R-:W-:Y:S01]  /*5000*/  UMOV UR8, UR14 ;  /* 0x0000000e00087c82 */ /* 0x000fe20008000000 */
[----:B------:R-:W-:Y:S02]  /*5010*/  SEL R6, R6, RZ, P1 ;  /* 0x000000ff06067207 */ /* 0x000fe40000800000 */
[----:B------:R-:W-:Y:S01]  /*5020*/  LOP3.LUT R5, R5, R14, RZ, 0x3c, !PT ;  /* 0x0000000e05057212 */ /* 0x000fe200078e3cff */
[----:B------:R0:W-:Y:S02]  /*5030*/  UTMALDG.3D [UR8], [UR4], desc[UR6] ;  /* 0x00000608040075b4 */ /* 0x0001e40008011000 */
[----:B0-----:R-:W-:Y:S01]  /*5040*/  UMOV UR8, UR15 ;  /* 0x0000000f00087c82 */ /* 0x001fe20008000000 */
[----:B------:R-:W-:-:S02]  /*5050*/  UMOV UR11, UR19 ;  /* 0x00000013000b7c82 */ /* 0x000fc40008000000 */
[----:B------:R0:W-:Y:S02]  /*5060*/  UTMALDG.3D [UR8], [UR24], desc[UR6] ;  /* 0x00000608180075b4 */ /* 0x0001e40008011000 */
[----:B0-----:R-:W-:Y:S05]  /*5070*/  @P3 BRA `(.L_x_105) ;  /* 0xfffffffc00483947 */ /* 0x001fea000383ffff */
.L_x_101:
[----:B------:R-:W-:Y:S05]  /*5080*/  BSYNC B1 ;  /* 0x0000000000017941 */ /* 0x000fea0003800000 */
.L_x_100:
[----:B------:R-:W-:Y:S01]  /*5090*/  LOP3.LUT P3, RZ, R13, 0xff, RZ, 0xc0, !PT ;  /* 0x000000ff0dff7812 */ /* 0x000fe2000786c0ff */
[----:B------:R-:W-:Y:S01]  /*50a0*/  IMAD.IADD R12, R3, 0x1, R12 ;  /* 0x00000001030c7824 */ /* 0x000fe200078e020c */
[----:B------:R-:W-:Y:S01]  /*50b0*/  IADD3 R16, P4, R16, UR20, RZ ;  /* 0x0000001410107c10 */ /* 0x000fe2000ff9e0ff */
[----:B------:R-:W-:Y:S01]  /*50c0*/  ULDC.64 UR4, c[0x0][0x650] ;  /* 0x0001940000047ab9 */ /* 0x000fe20000000a00 */
[----:B------:R-:W-:Y:S01]  /*50d0*/  BSSY B1, `(.L_x_106) ;  /* 0x000006a000017945 */ /* 0x000fe20003800000 */
[----:B------:R-:W-:Y:S01]  /*50e0*/  IMAD.MOV.U32 R9, RZ, RZ, -0x1 ;  /* 0xffffffffff097424 */ /* 0x000fe200078e00ff */
[----:B------:R-:W-:Y:S01]  /*50f0*/  ISETP.GT.U32.AND P1, PT, R12, 0x5, PT ;  /* 0x000000050c00780c */ /* 0x000fe20003f24070 */
[----:B------:R-:W-:Y:S01]  /*5100*/  IMAD.MOV.U32 R8, RZ, RZ, -0x1 ;  /* 0xffffffffff087424 */ /* 0x000fe200078e00ff */
[----:B------:R-:W-:Y:S02]  /*5110*/  IADD3.X R17, R17, UR13, RZ, P4, !PT ;  /* 0x0000000d11117c10 */ /* 0x000fe4000a7fe4ff */
[----:B------:R-:W-:-:S02]  /*5120*/  ISETP.LT.U32.AND P1, PT, R3, 0x6, P1 ;  /* 0x000000060300780c */ /* 0x000fc40000f21070 */
[----:B------:R-:W-:Y:S01]  /*5130*/  PRMT R13, RZ, 0x7610, R13 ;  /* 0x00007610ff0d7816 */ /* 0x000fe2000000000d */
[----:B------:R-:W0:Y:S01]  /*5140*/  @P3 S2R R5, SR_CgaCtaId ;  /* 0x0000000000053919 */ /* 0x000e220000008800 */
[----:B------:R-:W-:-:S04]  /*5150*/  @P3 MOV R4, 0x400 ;  /* 0x0000040000043802 */ /* 0x000fc80000000f00 */
[----:B0-----:R-:W-:Y:S01]  /*5160*/  @P3 LEA R6, R5, R4, 0x18 ;  /* 0x0000000405063211 */ /* 0x001fe200078ec0ff */
[----:B------:R-:W-:-:S03]  /*5170*/  IMAD.WIDE.U32 R4, R12, -0x55555555, RZ ;  /* 0xaaaaaaab0c047825 */ /* 0x000fc600078e00ff */
[----:B------:R0:W-:Y:S01]  /*5180*/  @P3 SYNCS.ARRIVE.TRANS64.A1T0 RZ, [R6+URZ+0x78], RZ ;  /* 0x000078ff06ff39a7 */ /* 0x0001e2000810003f */
[----:B------:R-:W-:Y:S02]  /*5190*/  ISETP.GE.U32.AND P3, PT, R3, 0x6, PT ;  /* 0x000000060300780c */ /* 0x000fe40003f66070 */
[----:B------:R-:W-:Y:S02]  /*51a0*/  SHF.R.U32.HI R7, RZ, 0x2, R5 ;  /* 0x00000002ff077819 */ /* 0x000fe40000011605 */
[----:B------:R-:W-:Y:S02]  /*51b0*/  SEL R5, RZ, 0x1, !P1 ;  /* 0x00000001ff057807 */ /* 0x000fe40004800000 */
[----:B------:R-:W-:Y:S01]  /*51c0*/  ISETP.GE.U32.AND P1, PT, R16, UR4, PT ;  /* 0x0000000410007c0c */ /* 0x000fe2000bf26070 */
[----:B------:R-:W-:Y:S01]  /*51d0*/  IMAD R12, R7, -0x6, R12 ;  /* 0xfffffffa070c7824 */ /* 0x000fe200078e020c */
[----:B------:R-:W-:Y:S02]  /*51e0*/  LOP3.LUT R0, R0, R5, RZ, 0x3c, !PT ;  /* 0x0000000500007212 */ /* 0x000fe400078e3cff */
[----:B------:R-:W-:-:S02]  /*51f0*/  ISETP.GE.U32.AND.EX P1, PT, R17, UR5, PT, P1 ;  /* 0x0000000511007c0c */ /* 0x000fc4000bf26110 */
[----:B------:R-:W-:Y:S02]  /*5200*/  PRMT R4, RZ, 0x7610, R4 ;  /* 0x00007610ff047816 */ /* 0x000fe40000000004 */
[----:B------:R-:W-:Y:S01]  /*5210*/  @P3 LOP3.LUT R0, R0, 0x1, R7, 0x78, !PT ;  /* 0x0000000100003812 */ /* 0x000fe200078e7807 */
[----:B------:R-:W-:-:S08]  /*5220*/  IMAD.MOV.U32 R7, RZ, RZ, -0x1 ;  /* 0xffffffffff077424 */ /* 0x000fd000078e00ff */
[----:B0-----:R-:W-:Y:S05]  /*5230*/  @P1 BRA `(.L_x_107) ;  /* 0x00000004004c1947 */ /* 0x001fea0003800000 */
[----:B------:R-:W-:Y:S01]  /*5240*/  ULDC.64 UR4, c[0x0][0x628] ;  /* 0x00018a0000047ab9 */ /* 0x000fe20000000a00 */
[----:B------:R-:W0:Y:S01]  /*5250*/  S2R R15, SR_CTAID.X ;  /* 0x00000000000f7919 */ /* 0x000e220000002500 */
[----:B------:R-:W-:Y:S01]  /*5260*/  ISETP.NE.U32.AND P1, PT, RZ, UR4, PT ;  /* 0x00000004ff007c0c */ /* 0x000fe2000bf25070 */
[----:B------:R-:W-:Y:S01]  /*5270*/  ULDC UR7, c[0x0][0x630] ;  /* 0x00018c0000077ab9 */ /* 0x000fe20000000800 */
[----:B------:R-:W-:Y:S01]  /*5280*/  IMAD.MOV.U32 R4, RZ, RZ, R16 ;  /* 0x000000ffff047224 */ /* 0x000fe200078e0010 */
[----:B------:R-:W1:Y:S01]  /*5290*/  S2R R14, SR_CTAID.Y ;  /* 0x00000000000e7919 */ /* 0x000e620000002600 */
[----:B------:R-:W-:Y:S01]  /*52a0*/  ISETP.NE.AND.EX P1, PT, RZ, UR5, PT, P1 ;  /* 0x00000005ff007c0c */ /* 0x000fe2000bf25310 */
[----:B------:R-:W-:-:S12]  /*52b0*/  IMAD.MOV.U32 R5, RZ, RZ, R17 ;  /* 0x000000ffff057224 */ /* 0x000fd800078e0011 */
[----:B------:R-:W-:Y:S05]  /*52c0*/  @!P1 BRA `(.L_x_108) ;  /* 0x0000000000289947 */ /* 0x000fea0003800000 */
[----:B------:R-:W-:Y:S02]  /*52d0*/  ULDC UR6, c[0x0][0x634] ;  /* 0x00018d0000067ab9 */ /* 0x000fe40000000800 */
[----:B------:R-:W-:-:S05]  /*52e0*/  IADD3 R9, P1, R16, UR6, RZ ;  /* 0x0000000610097c10 */ /* 0x000fca000ff3e0ff */
[----:B------:R-:W-:-:S04]  /*52f0*/  IMAD.X R21, RZ, RZ, R17, P1 ;  /* 0x000000ffff157224 */ /* 0x000fc800008e0611 */
[----:B------:R-:W-:-:S04]  /*5300*/  IMAD.WIDE.U32 R6, R21, UR4, RZ ;  /* 0x0000000415067c25 */ /* 0x000fc8000f8e00ff */
[----:B------:R-:W-:-:S04]  /*5310*/  IMAD.WIDE.U32 R6, P1, R9, UR5, R6 ;  /* 0x0000000509067c25 */ /* 0x000fc8000f820006 */
[----:B------:R-:W-:-:S04]  /*5320*/  IMAD.WIDE.U32 R8, R9, UR4, RZ ;  /* 0x0000000409087c25 */ /* 0x000fc8000f8e00ff */
[----:B------:R-:W-:Y:S01]  /*5330*/  IMAD.X R5, RZ, RZ, RZ, P1 ;  /* 0x000000ffff057224 */ /* 0x000fe200008e06ff */
[----:B------:R-:W-:Y:S01]  /*5340*/  IADD3 RZ, P1, R9, R6, RZ ;  /* 0x0000000609ff7210 */ /* 0x000fe20007f3e0ff */
[----:B------:R-:W-:-:S04]  /*5350*/  IMAD.MOV.U32 R4, RZ, RZ, R7 ;  /* 0x000000ffff047224 */ /* 0x000fc800078e0007 */
[----:B------:R-:W-:-:S08]  /*5360*/  IMAD.WIDE.U32.X R4, R21, UR5, R4, P1 ;  /* 0x0000000515047c25 */ /* 0x000fd000088e0404 */
.L_x_108:
[--C-:B------:R-:W-:Y:S01]  /*5370*/  SHF.R.U64 R8, R4, UR7, R5.reuse ;  /* 0x0000000704087c19 */ /* 0x100fe20008001205 */
[----:B------:R-:W-:Y:S01]  /*5380*/  ULDC.64 UR4, c[0x0][0x620] ;  /* 0x0001880000047ab9 */ /* 0x000fe20000000a00 */
[----:B------:R-:W-:Y:S01]  /*5390*/  SHF.R.U32.HI R4, RZ, UR7, R5 ;  /* 0x00000007ff047c19 */ /* 0x000fe20008011605 */
[----:B------:R-:W2:Y:S01]  /*53a0*/  LDC R24, c[0x0][0x144] ;  /* 0x00005100ff187b82 */ /* 0x000ea20000000800 */
[----:B------:R-:W-:Y:S01]  /*53b0*/  IADD3 R7, P1, RZ, -R8, RZ ;  /* 0x80000008ff077210 */ /* 0x000fe20007f3e0ff */
[----:B------:R-:W-:Y:S01]  /*53c0*/  ULDC.64 UR8, c[0x0][0x640] ;  /* 0x0001900000087ab9 */ /* 0x000fe20000000a00 */
[----:B0-----:R-:W-:Y:S01]  /*53d0*/  I2FP.F32.U32 R9, R15 ;  /* 0x0000000f00097245 */ /* 0x001fe20000201000 */
[----:B------:R-:W-:Y:S02]  /*53e0*/  ULDC UR6, c[0x0][0x608] ;  /* 0x0001820000067ab9 */ /* 0x000fe40000000800 */
[----:B------:R-:W-:Y:S01]  /*53f0*/  IMAD.X R4, RZ, RZ, ~R4, P1 ;  /* 0x000000ffff047224 */ /* 0x000fe200008e0e04 */
[----:B------:R-:W-:Y:S01]  /*5400*/  ISETP.NE.U32.AND P1, PT, RZ, UR8, PT ;  /* 0x00000008ff007c0c */ /* 0x000fe2000bf25070 */
[----:B------:R-:W0:Y:S02]  /*5410*/  LDC R21, c[0x0][0x148] ;  /* 0x00005200ff157b82 */ /* 0x000e240000000800 */
[----:B------:R-:W-:Y:S01]  /*5420*/  IMAD R6, R4, UR4, RZ ;  /* 0x0000000404067c24 */ /* 0x000fe2000f8e02ff */
[----:B------:R-:W-:Y:S01]  /*5430*/  ISETP.NE.AND.EX P1, PT, RZ, UR9, PT, P1 ;  /* 0x00000009ff007c0c */ /* 0x000fe2000bf25310 */
[----:B------:R-:W-:Y:S01]  /*5440*/  IMAD.WIDE.U32 R4, R7, UR4, R16 ;  /* 0x0000000407047c25 */ /* 0x000fe2000f8e0010 */
[----:B------:R-:W-:-:S03]  /*5450*/  ULDC UR4, c[0x0][0x150] ;  /* 0x0000540000047ab9 */ /* 0x000fc60000000800 */
[----:B------:R-:W-:Y:S02]  /*5460*/  IMAD R7, R7, UR5, R6 ;  /* 0x0000000507077c24 */ /* 0x000fe4000f8e0206 */
[----:B------:R-:W-:Y:S01]  /*5470*/  FMUL R6, R9, UR4 ;  /* 0x0000000409067c20 */ /* 0x000fe20008400000 */
[----:B------:R-:W-:Y:S01]  /*5480*/  ULDC UR4, c[0x0][0x618] ;  /* 0x0001860000047ab9 */ /* 0x000fe20000000800 */
[----:B------:R-:W-:Y:S01]  /*5490*/  ULDC UR5, c[0x0][0x154] ;  /* 0x0000550000057ab9 */ /* 0x000fe20000000800 */
[----:B------:R-:W-:-:S03]  /*54a0*/  IMAD.IADD R5, R5, 0x1, R7 ;  /* 0x0000000105057824 */ /* 0x000fc600078e0207 */
[----:B------:R-:W3:Y:S02]  /*54b0*/  F2I.U32.TRUNC.NTZ R6, R6 ;  /* 0x0000000600067305 */ /* 0x000ee4000020f000 */
[----:B------:R-:W-:Y:S02]  /*54c0*/  SHF.R.U64 R9, R4, UR4, R5 ;  /* 0x0000000404097c19 */ /* 0x000fe40008001205 */
[----:B-1----:R-:W-:-:S05]  /*54d0*/  I2FP.F32.U32 R4, R14 ;  /* 0x0000000e00047245 */ /* 0x002fca0000201000 */
[----:B------:R-:W-:Y:S01]  /*54e0*/  FMUL R22, R4, UR5 ;  /* 0x0000000504167c20 */ /* 0x000fe20008400000 */
[----:B------:R-:W-:Y:S01]  /*54f0*/  SHF.R.U32.HI R4, RZ, UR4, R5 ;  /* 0x00000004ff047c19 */ /* 0x000fe20008011605 */
[----:B------:R-:W-:-:S03]  /*5500*/  ULDC UR4, c[0x0][0x658] ;  /* 0x0001960000047ab9 */ /* 0x000fc60000000800 */
[--C-:B------:R-:W-:Y:S01]  /*5510*/  SHF.R.U64 R20, R9, UR6, R4.reuse ;  /* 0x0000000609147c19 */ /* 0x100fe20008001204 */
[----:B------:R-:W1:Y:S01]  /*5520*/  F2I.U32.TRUNC.NTZ R22, R22 ;  /* 0x0000001600167305 */ /* 0x000e62000020f000 */
[----:B------:R-:W-:Y:S01]  /*5530*/  SHF.R.U32.HI R5, RZ, UR6, R4 ;  /* 0x00000006ff057c19 */ /* 0x000fe20008011604 */
[----:B---3--:R-:W-:-:S03]  /*5540*/  IMAD.MOV R6, RZ, RZ, -R6 ;  /* 0x000000ffff067224 */ /* 0x008fc600078e0a06 */
[----:B------:R-:W-:Y:S01]  /*5550*/  SHF.R.U64 R18, R20, UR4, R5 ;  /* 0x0000000414127c19 */ /* 0x000fe20008001205 */
[----:B--2---:R-:W-:Y:S01]  /*5560*/  IMAD R15, R24, R6, R15 ;  /* 0x00000006180f7224 */ /* 0x004fe200078e020f */
[----:B------:R-:W-:-:S03]  /*5570*/  SHF.R.U32.HI R23, RZ, UR4, R5 ;  /* 0x00000004ff177c19 */ /* 0x000fc60008011605 */
[----:B------:R-:W-:Y:S02]  /*5580*/  IMAD.MOV.U32 R4, RZ, RZ, R18 ;  /* 0x000000ffff047224 */ /* 0x000fe400078e0012 */
[----:B------:R-:W-:Y:S01]  /*5590*/  IMAD.MOV.U32 R5, RZ, RZ, R23 ;  /* 0x000000ffff057224 */ /* 0x000fe200078e0017 */
[----:B-1----:R-:W-:Y:S06]  /*55a0*/  @!P1 BRA `(.L_x_109) ;  /* 0x0000000000289947 */ /* 0x002fec0003800000 */
[----:B------:R-:W-:Y:S02]  /*55b0*/  ULDC UR4, c[0x0][0x64c] ;  /* 0x0001930000047ab9 */ /* 0x000fe40000000800 */
[----:B------:R-:W-:-:S05]  /*55c0*/  IADD3 R5, P1, R18, UR4, RZ ;  /* 0x0000000412057c10 */ /* 0x000fca000ff3e0ff */
[----:B------:R-:W-:-:S04]  /*55d0*/  IMAD.X R23, RZ, RZ, R23, P1 ;  /* 0x000000ffff177224 */ /* 0x000fc800008e0617 */
[----:B------:R-:W-:-:S04]  /*55e0*/  IMAD.WIDE.U32 R6, R23, UR8, RZ ;  /* 0x0000000817067c25 */ /* 0x000fc8000f8e00ff */
[----:B------:R-:W-:-:S04]  /*55f0*/  IMAD.WIDE.U32 R6, P1, R5, UR9, R6 ;  /* 0x0000000905067c25 */ /* 0x000fc8000f820006 */
[----:B------:R-:W-:-:S04]  /*5600*/  IMAD.WIDE.U32 R4, R5, UR8, RZ ;  /* 0x0000000805047c25 */ /* 0x000fc8000f8e00ff */
[----:B------:R-:W-:Y:S01]  /*5610*/  IMAD.MOV.U32 R4, RZ, RZ, R7 ;  /* 0x000000ffff047224 */ /* 0x000fe200078e0007 */
[----:B------:R-:W-:Y:S01]  /*5620*/  IADD3 RZ, P3, R5, R6, RZ ;  /* 0x0000000605ff7210 */ /* 0x000fe20007f7e0ff */
[----:B------:R-:W-:-:S04]  /*5630*/  IMAD.X R5, RZ, RZ, RZ, P1 ;  /* 0x000000ffff057224 */ /* 0x000fc800008e06ff */
[----:B------:R-:W-:-:S08]  /*5640*/  IMAD.WIDE.U32.X R4, R23, UR9, R4, P3 ;  /* 0x0000000917047c25 */ /* 0x000fd000098e0404 */
.L_x_109:
[----:B------:R-:W-:Y:S01]  /*5650*/  ISETP.NE.AND P1, PT, R2, 0x1, PT ;  /* 0x000000010200780c */ /* 0x000fe20003f25270 */
[----:B------:R-:W-:Y:S01]  /*5660*/  ULDC UR4, c[0x0][0x648] ;  /* 0x0001920000047ab9 */ /* 0x000fe20000000800 */
[----:B------:R-:W-:Y:S01]  /*5670*/  LOP3.LUT R20, R20, UR17, RZ, 0xc0, !PT ;  /* 0x0000001114147c12 */ /* 0x000fe2000f8ec0ff */
[----:B------:R-:W-:Y:S01]  /*5680*/  IMAD.MOV R22, RZ, RZ, -R22 ;  /* 0x000000ffff167224 */ /* 0x000fe200078e0a16 */
[----:B------:R-:W-:Y:S01]  /*5690*/  SHF.R.U64 R5, R4, UR4, R5 ;  /* 0x0000000404057c19 */ /* 0x000fe20008001205 */
[----:B------:R-:W-:Y:S01]  /*56a0*/  ULDC UR4, c[0x0][0x638] ;  /* 0x00018e0000047ab9 */ /* 0x000fe20000000800 */
[----:B------:R-:W-:Y:S01]  /*56b0*/  LOP3.LUT R9, R9, UR16, RZ, 0xc0, !PT ;  /* 0x0000001009097c12 */ /* 0x000fe2000f8ec0ff */
[----:B------:R-:W-:Y:S01]  /*56c0*/  ULDC UR5, c[0x0][0x610] ;  /* 0x0001840000057ab9 */ /* 0x000fe20000000800 */
[----:B------:R-:W-:Y:S02]  /*56d0*/  IMAD.MOV.U32 R4, RZ, RZ, 0x1 ;  /* 0x00000001ff047424 */ /* 0x000fe400078e00ff */
[----:B------:R-:W-:-:S02]  /*56e0*/  IMAD.MOV R7, RZ, RZ, -R5 ;  /* 0x000000ffff077224 */ /* 0x000fc400078e0a05 */
[----:B------:R-:W-:Y:S02]  /*56f0*/  IMAD R20, R5, UR18, R20 ;  /* 0x0000001205147c24 */ /* 0x000fe4000f8e0214 */
[----:B0-----:R-:W-:Y:S02]  /*5700*/  @P1 IMAD R15, R21, R22, R14 ;  /* 0x00000016150f1224 */ /* 0x001fe400078e020e */
[----:B------:R-:W-:Y:S01]  /*5710*/  IMAD R18, R7, UR4, R18 ;  /* 0x0000000407127c24 */ /* 0x000fe2000f8e0212 */
[----:B------:R-:W-:Y:S01]  /*5720*/  ULDC UR4, c[0x0][0x600] ;  /* 0x0001800000047ab9 */ /* 0x000fe20000000800 */
[----:B------:R-:W-:Y:S02]  /*5730*/  IMAD R15, R20, UR5, R15 ;  /* 0x00000005140f7c24 */ /* 0x000fe4000f8e020f */
[----:B------:R-:W-:-:S05]  /*5740*/  IMAD R18, R18, UR4, R9 ;  /* 0x0000000412127c24 */ /* 0x000fca000f8e0209 */
[----:B------:R-:W-:Y:S02]  /*5750*/  SEL R9, R18, R15, !P1 ;  /* 0x0000000f12097207 */ /* 0x000fe40004800000 */
[----:B------:R-:W-:-:S07]  /*5760*/  SEL R7, R15, R18, !P1 ;  /* 0x000000120f077207 */ /* 0x000fce0004800000 */
.L_x_107:
[----:B------:R-:W-:Y:S05]  /*5770*/  BSYNC B1 ;  /* 0x0000000000017941 */ /* 0x000fea0003800000 */
.L_x_106:
[----:B------:R-:W-:-:S13]  /*5780*/  LOP3.LUT P1, RZ, R4, 0xff, RZ, 0xc0, !PT ;  /* 0x000000ff04ff7812 */ /* 0x000fda000782c0ff */
[----:B------:R-:W-:Y:S05]  /*5790*/  @P1 BRA `(.L_x_110) ;  /* 0xfffffff4004c1947 */ /* 0x000fea000383ffff */
[----:B------:R-:W-:Y:S05]  /*57a0*/  BSYNC B0 ;  /* 0x0000000000007941 */ /* 0x000fea0003800000 */
.L_x_98:
[----:B------:R-:W-:-:S03]  /*57b0*/  UMOV UR4, 0xffffffff ;  /* 0xffffffff00047882 */ /* 0x000fc60000000000 */
[----:B------:R-:W-:Y:S05]  /*57c0*/  BRA.DIV UR4, `(.L_x_111) ;  /* 0x0000000604607947 */ /* 0x000fea000b800000 */
[----:B------:R-:W-:-:S13]  /*57d0*/  ELECT P6, URZ, PT ;  /* 0x00000000003f782f */ /* 0x000fda00038c0000 */
.L_x_127:
[----:B------:R-:W-:Y:S04]  /*57e0*/  BSSY B0, `(.L_x_112) ;  /* 0x000003d000007945 */ /* 0x000fe80003800000 */
[----:B------:R-:W-:Y:S05]  /*57f0*/  @!P6 BRA `(.L_x_113) ;  /* 0x0000000000ece947 */ /* 0x000fea0003800000 */
[----:B------:R-:W-:-:S04]  /*5800*/  LOP3.LUT R19, R19, 0x2, RZ, 0xfc, !PT ;  /* 0x0000000213137812 */ /* 0x000fc800078efcff */
[----:B------:R-:W-:-:S13]  /*5810*/  ISETP.NE.AND P0, PT, R19, 0x3, PT ;  /* 0x000000031300780c */ /* 0x000fda0003f05270 */
[----:B------:R-:W-:Y:S05]  /*5820*/  @!P0 BRA `(.L_x_114) ;  /* 0x0000000000048947 */ /* 0x000fea0003800000 */
[----:B------:R-:W-:Y:S01]  /*5830*/  BPT.TRAP 0x1 ;  /* 0x000000040000795c */ /* 0x000fe20000300000 */
.L_x_114:
[----:B------:R-:W0:Y:S01]  /*5840*/  S2R R3, SR_CgaCtaId ;  /* 0x0000000000037919 */ /* 0x000e220000008800 */
[----:B------:R-:W-:-:S04]  /*5850*/  MOV R2, 0x400 ;  /* 0x0000040000027802 */ /* 0x000fc80000000f00 */
[----:B0-----:R-:W-:Y:S02]  /*5860*/  LEA R3, R3, R2, 0x18 ;  /* 0x0000000203037211 */ /* 0x001fe400078ec0ff */
[----:B------:R-:W-:-:S03]  /*5870*/  SHF.L.U32 R2, R0, 0x1f, RZ ;  /* 0x0000001f00027819 */ /* 0x000fc600000006ff */
[----:B------:R-:W-:-:S04]  /*5880*/  VIADD R3, R3, 0x30 ;  /* 0x0000003003037836 */ /* 0x000fc80000000000 */
[C---:B------:R-:W-:Y:S02]  /*5890*/  IMAD R7, R12.reuse, 0x8, R3 ;  /* 0x000000080c077824 */ /* 0x040fe400078e0203 */
[----:B------:R-:W-:Y:S02]  /*58a0*/  VIADD R12, R12, 0x1 ;  /* 0x000000010c0c7836 */ /* 0x000fe40000000000 */
[----:B------:R-:W0:Y:S03]  /*58b0*/  SYNCS.PHASECHK.TRANS64.TRYWAIT P0, [R7+URZ], R2 ;  /* 0x00000002070075a7 */ /* 0x000e26000800017f */
[----:B------:R-:W-:-:S04]  /*58c0*/  ISETP.NE.AND P1, PT, R12, 0x6, PT ;  /* 0x000000060c00780c */ /* 0x000fc80003f25270 */
[----:B------:R-:W-:Y:S02]  /*58d0*/  SEL R5, RZ, 0x1, P1 ;  /* 0x00000001ff057807 */ /* 0x000fe40000800000 */
[----:B------:R-:W-:Y:S02]  /*58e0*/  SEL R12, R12, RZ, P1 ;  /* 0x000000ff0c0c7207 */ /* 0x000fe40000800000 */
[----:B------:R-:W-:-:S03]  /*58f0*/  LOP3.LUT R5, R0, R5, RZ, 0x3c, !PT ;  /* 0x0000000500057212 */ /* 0x000fc600078e3cff */
[----:B------:R-:W-:Y:S01]  /*5900*/  IMAD R9, R12, 0x8, R3 ;  /* 0x000000080c097824 */ /* 0x000fe200078e0203 */
[----:B------:R-:W-:Y:S01]  /*5910*/  SHF.L.U32 R4, R5, 0x1f, RZ ;  /* 0x0000001f05047819 */ /* 0x000fe200000006ff */
[----:B0-----:R-:W-:Y:S06]  /*5920*/  @!P0 BRA `(.L_x_115) ;  /* 0x0000000400288947 */ /* 0x001fec0003800000 */
.L_x_128:
[----:B------:R-:W1:Y:S01]  /*5930*/  SYNCS.PHASECHK.TRANS64.TRYWAIT P0, [R9+URZ], R4 ;  /* 0x00000004090075a7 */ /* 0x000e62000800017f */
[----:B------:R-:W-:-:S05]  /*5940*/  VIADD R0, R12, 0x1 ;  /* 0x000000010c007836 */ /* 0x000fca0000000000 */
[----:B------:R-:W-:-:S04]  /*5950*/  ISETP.NE.AND P1, PT, R0, 0x6, PT ;  /* 0x000000060000780c */ /* 0x000fc80003f25270 */
[----:B0-----:R-:W-:Y:S02]  /*5960*/  SEL R2, RZ, 0x1, P1 ;  /* 0x00000001ff027807 */ /* 0x001fe40000800000 */
[----:B------:R-:W-:Y:S02]  /*5970*/  SEL R0, R0, RZ, P1 ;  /* 0x000000ff00007207 */ /* 0x000fe40000800000 */
[----:B------:R-:W-:-:S03]  /*5980*/  LOP3.LUT R7, R5, R2, RZ, 0x3c, !PT ;  /* 0x0000000205077212 */ /* 0x000fc600078e3cff */
[----:B------:R-:W-:Y:S01]  /*5990*/  IMAD R6, R0, 0x8, R3 ;  /* 0x0000000800067824 */ /* 0x000fe200078e0203 */
[----:B------:R-:W-:Y:S01]  /*59a0*/  SHF.L.U32 R5, R7, 0x1f, RZ ;  /* 0x0000001f07057819 */ /* 0x000fe200000006ff */
[----:B-1----:R-:W-:Y:S06]  /*59b0*/  @!P0 BRA `(.L_x_116) ;  /* 0x0000000400188947 */ /* 0x002fec0003800000 */
.L_x_129:
[----:B------:R-:W1:Y:S01]  /*59c0*/  SYNCS.PHASECHK.TRANS64.TRYWAIT P0, [R6+URZ], R5 ;  /* 0x00000005060075a7 */ /* 0x000e62000800017f */
[----:B------:R-:W-:-:S05]  /*59d0*/  VIADD R0, R0, 0x1 ;  /* 0x0000000100007836 */ /* 0x000fca0000000000 */
[----:B------:R-:W-:-:S04]  /*59e0*/  ISETP.NE.AND P1, PT, R0, 0x6, PT ;  /* 0x000000060000780c */ /* 0x000fc80003f25270 */
[----:B------:R-:W-:Y:S02]  /*59f0*/  SEL R2, RZ, 0x1, P1 ;  /* 0x00000001ff027807 */ /* 0x000fe40000800000 */
[----:B------:R-:W-:Y:S02]  /*5a00*/  SEL R0, R0, RZ, P1 ;  /* 0x000000ff00007207 */ /* 0x000fe40000800000 */
[----:B------:R-:W-:-:S03]  /*5a10*/  LOP3.LUT R7, R7, R2, RZ, 0x3c, !PT ;  /* 0x0000000207077212 */ /* 0x000fc600078e3cff */
[----:B0-----:R-:W-:Y:S01]  /*5a20*/  IMAD R9, R0, 0x8, R3 ;  /* 0x0000000800097824 */ /* 0x001fe200078e0203 */
[----:B------:R-:W-:Y:S01]  /*5a30*/  SHF.L.U32 R4, R7, 0x1f, RZ ;  /* 0x0000001f07047819 */ /* 0x000fe200000006ff */
[----:B-1----:R-:W-:Y:S06]  /*5a40*/  @!P0 BRA `(.L_x_117) ;  /* 0x0000000400088947 */ /* 0x002fec0003800000 */
.L_x_130:
        /* <DEDUP_REMOVED lines=9> */
.L_x_131:
[----:B------:R-:W1:Y:S01]  /*5ae0*/  SYNCS.PHASECHK.TRANS64.TRYWAIT P0, [R6+URZ], R5 ;  /* 0x00000005060075a7 */ /* 0x000e62000800017f */
[----:B------:R-:W-:-:S05]  /*5af0*/  VIADD R0, R0, 0x1 ;  /* 0x0000000100007836 */ /* 0x000fca0000000000 */
[----:B------:R-:W-:-:S04]  /*5b00*/  ISETP.NE.AND P1, PT, R0, 0x6, PT ;  /* 0x000000060000780c */ /* 0x000fc80003f25270 */
[----:B------:R-:W-:Y:S02]  /*5b10*/  SEL R2, RZ, 0x1, P1 ;  /* 0x00000001ff027807 */ /* 0x000fe40000800000 */
[----:B------:R-:W-:Y:S02]  /*5b20*/  SEL R0, R0, RZ, P1 ;  /* 0x000000ff00007207 */ /* 0x000fe40000800000 */
[----:B------:R-:W-:Y:S01]  /*5b30*/  LOP3.LUT R2, R7, R2, RZ, 0x3c, !PT ;  /* 0x0000000207027212 */ /* 0x000fe200078e3cff */
[----:B-1----:R-:W-:Y:S06]  /*5b40*/  @!P0 BRA `(.L_x_119) ;  /* 0x0000000000f08947 */ /* 0x002fec0003800000 */
.L_x_132:
[----:B------:R-:W-:Y:S01]  /*5b50*/  IMAD R3, R0, 0x8, R3 ;  /* 0x0000000800037824 */ /* 0x000fe200078e0203 */
[----:B------:R-:W-:-:S07]  /*5b60*/  SHF.L.U32 R0, R2, 0x1f, RZ ;  /* 0x0000001f02007819 */ /* 0x000fce00000006ff */
.L_x_120:
[----:B--2---:R2:W3:Y:S02]  /*5b70*/  SYNCS.PHASECHK.TRANS64.TRYWAIT P0, [R3+URZ], R0 ;  /* 0x00000000030075a7 */ /* 0x0044e4000800017f */
[----:B---3--:R-:W-:Y:S05]  /*5b80*/  @!P0 NANOSLEEP.SYNCS 0x989680 ;  /* 0x009896800000895d */ /* 0x008fea0003900000 */
[----:B------:R-:W3:Y:S02]  /*5b90*/  @!P0 SYNCS.PHASECHK.TRANS64 P0, [R3+URZ], R0 ;  /* 0x00000000030085a7 */ /* 0x000ee4000800007f */
[----:B---3--:R-:W-:Y:S05]  /*5ba0*/  @!P0 BRA `(.L_x_120) ;  /* 0xfffffffc00f08947 */ /* 0x008fea000383ffff */
.L_x_113:
[----:B------:R-:W-:Y:S05]  /*5bb0*/  BSYNC B0 ;  /* 0x0000000000007941 */ /* 0x000fea0003800000 */
.L_x_112:
[----:B------:R-:W-:Y:S05]  /*5bc0*/  EXIT ;  /* 0x000000000000794d */ /* 0x000fea0003800000 */
.L_x_17:
[----:B---3--:R3:W4:Y:S02]  /*5bd0*/  SYNCS.PHASECHK.TRANS64.TRYWAIT P1, [R3+URZ], R0 ;  /* 0x00000000030075a7 */ /* 0x008724000802017f */
[----:B----4-:R-:W-:Y:S05]  /*5be0*/  @!P1 NANOSLEEP.SYNCS 0x989680 ;  /* 0x009896800000995d */ /* 0x010fea0003900000 */
[----:B------:R-:W4:Y:S02]  /*5bf0*/  @!P1 SYNCS.PHASECHK.TRANS64 P1, [R3+URZ], R0 ;  /* 0x00000000030095a7 */ /* 0x000f24000802007f */
[----:B----4-:R-:W-:Y:S05]  /*5c00*/  @!P1 BRA `(.L_x_17) ;  /* 0xfffffffc00f09947 */ /* 0x010fea000383ffff */
[----:B------:R-:W-:Y:S05]  /*5c10*/  BRA `(.L_x_16) ;  /* 0xffffffb4008c7947 */ /* 0x000fea000383ffff */
.L_x_22:
[----:B-1----:R-:W-:-:S04]  /*5c20*/  IMAD.U32 R4, RZ, RZ, UR4 ;  /* 0x00000004ff047e24 */ /* 0x002fc8000f8e00ff */
[----:B------:R1:W2:Y:S03]  /*5c30*/  SYNCS.PHASECHK.TRANS64.TRYWAIT P1, [R4+URZ], R3 ;  /* 0x00000003040075a7 */ /* 0x0002a6000802017f */
[----:B--2---:R-:W-:Y:S05]  /*5c40*/  @!P1 NANOSLEEP.SYNCS 0x989680 ;  /* 0x009896800000995d */ /* 0x004fea0003900000 */
[----:B------:R-:W2:Y:S02]  /*5c50*/  @!P1 SYNCS.PHASECHK.TRANS64 P1, [R4+URZ], R3 ;  /* 0x00000003040095a7 */ /* 0x000ea4000802007f */
[----:B--2---:R-:W-:Y:S05]  /*5c60*/  @!P1 BRA `(.L_x_22) ;  /* 0xfffffffc00ec9947 */ /* 0x004fea000383ffff */
[----:B------:R-:W-:Y:S05]  /*5c70*/  BRA `(.L_x_21) ;  /* 0xffffffb8002c7947 */ /* 0x000fea000383ffff */
.L_x_99:
[----:B------:R-:W-:Y:S01]  /*5c80*/  BSSY B1, `(.L_x_121) ;  /* 0x0000006000017945 */ /* 0x000fe20003800000 */
[----:B------:R-:W-:-:S07]  /*5c90*/  IMAD.MOV.U32 R15, RZ, RZ, -0x1 ;  /* 0xffffffffff0f7424 */ /* 0x000fce00078e00ff */
[----:B------:R-:W-:Y:S05]  /*5ca0*/  WARPSYNC.COLLECTIVE R15, `(.L_x_122) ;  /* 0x000000000f0c7348 */ /* 0x000fea0003c00000 */
[----:B------:R-:W-:Y:S02]  /*5cb0*/  ELECT P6, UR62, PT ;  /* 0x00000000003e782f */ /* 0x000fe400038c0000 */
[----:B------:R-:W-:Y:S01]  /*5cc0*/  MOV R14, UR62 ;  /* 0x0000003e000e7c02 */ /* 0x000fe20008000f00 */
[----:B------:R-:W-:Y:S10]  /*5cd0*/  ENDCOLLECTIVE ;  /* 0x000000000000791b */ /* 0x000ff40003800000 */
.L_x_122:
[----:B------:R-:W-:Y:S05]  /*5ce0*/  BSYNC B1 ;  /* 0x0000000000017941 */ /* 0x000fea0003800000 */
.L_x_121:
[----:B------:R-:W-:Y:S05]  /*5cf0*/  BRA `(.L_x_123) ;  /* 0xfffffff000007947 */ /* 0x000fea000383ffff */
.L_x_102:
[----:B0-----:R0:W1:Y:S02]  /*5d00*/  SYNCS.PHASECHK.TRANS64.TRYWAIT P1, [R14+URZ+0x30], R7 ;  /* 0x000030070e0075a7 */ /* 0x001064000802017f */
[----:B-1----:R-:W-:Y:S05]  /*5d10*/  @!P1 NANOSLEEP.SYNCS 0x989680 ;  /* 0x009896800000995d */ /* 0x002fea0003900000 */
[----:B------:R-:W1:Y:S02]  /*5d20*/  @!P1 SYNCS.PHASECHK.TRANS64 P1, [R14+URZ+0x30], R7 ;  /* 0x000030070e0095a7 */ /* 0x000e64000802007f */
[----:B-1----:R-:W-:Y:S05]  /*5d30*/  @!P1 BRA `(.L_x_102) ;  /* 0xfffffffc00f09947 */ /* 0x002fea000383ffff */
[----:B------:R-:W-:Y:S05]  /*5d40*/  BRA `(.L_x_124) ;  /* 0xfffffff000347947 */ /* 0x000fea000383ffff */
.L_x_111:
[----:B------:R-:W-:Y:S01]  /*5d50*/  BSSY B0, `(.L_x_125) ;  /* 0x0000006000007945 */ /* 0x000fe20003800000 */
[----:B------:R-:W-:-:S07]  /*5d60*/  IMAD.MOV.U32 R15, RZ, RZ, -0x1 ;  /* 0xffffffffff0f7424 */ /* 0x000fce00078e00ff */
[----:B------:R-:W-:Y:S05]  /*5d70*/  WARPSYNC.COLLECTIVE R15, `(.L_x_126) ;  /* 0x000000000f0c7348 */ /* 0x000fea0003c00000 */
[----:B------:R-:W-:Y:S02]  /*5d80*/  ELECT P6, UR62, PT ;  /* 0x00000000003e782f */ /* 0x000fe400038c0000 */
[----:B------:R-:W-:Y:S01]  /*5d90*/  MOV R14, UR62 ;  /* 0x0000003e000e7c02 */ /* 0x000fe20008000f00 */
[----:B------:R-:W-:Y:S10]  /*5da0*/  ENDCOLLECTIVE ;  /* 0x000000000000791b */ /* 0x000ff40003800000 */
.L_x_126:
[----:B------:R-:W-:Y:S05]  /*5db0*/  BSYNC B0 ;  /* 0x0000000000007941 */ /* 0x000fea0003800000 */
.L_x_125:
[----:B------:R-:W-:Y:S05]  /*5dc0*/  BRA `(.L_x_127) ;  /* 0xfffffff800847947 */ /* 0x000fea000383ffff */
.L_x_115:
[----:B0-----:R0:W1:Y:S02]  /*5dd0*/  SYNCS.PHASECHK.TRANS64.TRYWAIT P0, [R7+URZ], R2 ;  /* 0x00000002070075a7 */ /* 0x001064000800017f */
[----:B-1----:R-:W-:Y:S05]  /*5de0*/  @!P0 NANOSLEEP.SYNCS 0x989680 ;  /* 0x009896800000895d */ /* 0x002fea0003900000 */
[----:B------:R-:W1:Y:S02]  /*5df0*/  @!P0 SYNCS.PHASECHK.TRANS64 P0, [R7+URZ], R2 ;  /* 0x00000002070085a7 */ /* 0x000e64000800007f */
[----:B-1----:R-:W-:Y:S05]  /*5e00*/  @!P0 BRA `(.L_x_115) ;  /* 0xfffffffc00f08947 */ /* 0x002fea000383ffff */
[----:B------:R-:W-:Y:S05]  /*5e10*/  BRA `(.L_x_128) ;  /* 0xfffffff800c47947 */ /* 0x000fea000383ffff */
.L_x_116:
[----:B0-----:R0:W1:Y:S02]  /*5e20*/  SYNCS.PHASECHK.TRANS64.TRYWAIT P0, [R9+URZ], R4 ;  /* 0x00000004090075a7 */ /* 0x001064000800017f */
[----:B-1----:R-:W-:Y:S05]  /*5e30*/  @!P0 NANOSLEEP.SYNCS 0x989680 ;  /* 0x009896800000895d */ /* 0x002fea0003900000 */
[----:B------:R-:W1:Y:S02]  /*5e40*/  @!P0 SYNCS.PHASECHK.TRANS64 P0, [R9+URZ], R4 ;  /* 0x00000004090085a7 */ /* 0x000e64000800007f */
[----:B-1----:R-:W-:Y:S05]  /*5e50*/  @!P0 BRA `(.L_x_116) ;  /* 0xfffffffc00f08947 */ /* 0x002fea000383ffff */
[----:B------:R-:W-:Y:S05]  /*5e60*/  BRA `(.L_x_129) ;  /* 0xfffffff800d47947 */ /* 0x000fea000383ffff */
.L_x_117:
[----:B0-----:R0:W1:Y:S02]  /*5e70*/  SYNCS.PHASECHK.TRANS64.TRYWAIT P0, [R6+URZ], R5 ;  /* 0x00000005060075a7 */ /* 0x001064000800017f */
[----:B-1----:R-:W-:Y:S05]  /*5e80*/  @!P0 NANOSLEEP.SYNCS 0x989680 ;  /* 0x009896800000895d */ /* 0x002fea0003900000 */
[----:B------:R-:W1:Y:S02]  /*5e90*/  @!P0 SYNCS.PHASECHK.TRANS64 P0, [R6+URZ], R5 ;  /* 0x00000005060085a7 */ /* 0x000e64000800007f */
[----:B-1----:R-:W-:Y:S05]  /*5ea0*/  @!P0 BRA `(.L_x_117) ;  /* 0xfffffffc00f08947 */ /* 0x002fea000383ffff */
[----:B------:R-:W-:Y:S05]  /*5eb0*/  BRA `(.L_x_130) ;  /* 0xfffffff800e47947 */ /* 0x000fea000383ffff */
.L_x_118:
[----:B0-----:R0:W1:Y:S02]  /*5ec0*/  SYNCS.PHASECHK.TRANS64.TRYWAIT P0, [R9+URZ], R4 ;  /* 0x00000004090075a7 */ /* 0x001064000800017f */
[----:B-1----:R-:W-:Y:S05]  /*5ed0*/  @!P0 NANOSLEEP.SYNCS 0x989680 ;  /* 0x009896800000895d */ /* 0x002fea0003900000 */
[----:B------:R-:W1:Y:S02]  /*5ee0*/  @!P0 SYNCS.PHASECHK.TRANS64 P0, [R9+URZ], R4 ;  /* 0x00000004090085a7 */ /* 0x000e64000800007f */
[----:B-1----:R-:W-:Y:S05]  /*5ef0*/  @!P0 BRA `(.L_x_118) ;  /* 0xfffffffc00f08947 */ /* 0x002fea000383ffff */
[----:B------:R-:W-:Y:S05]  /*5f00*/  BRA `(.L_x_131) ;  /* 0xfffffff800f47947 */ /* 0x000fea000383ffff */
.L_x_119:
[----:B-1----:R1:W2:Y:S02]  /*5f10*/  SYNCS.PHASECHK.TRANS64.TRYWAIT P0, [R6+URZ], R5 ;  /* 0x00000005060075a7 */ /* 0x0022a4000800017f */
[----:B--2---:R-:W-:Y:S05]  /*5f20*/  @!P0 NANOSLEEP.SYNCS 0x989680 ;  /* 0x009896800000895d */ /* 0x004fea0003900000 */
[----:B------:R-:W2:Y:S02]  /*5f30*/  @!P0 SYNCS.PHASECHK.TRANS64 P0, [R6+URZ], R5 ;  /* 0x00000005060085a7 */ /* 0x000ea4000800007f */
[----:B--2---:R-:W-:Y:S05]  /*5f40*/  @!P0 BRA `(.L_x_119) ;  /* 0xfffffffc00f08947 */ /* 0x004fea000383ffff */
[----:B------:R-:W-:Y:S05]  /*5f50*/  BRA `(.L_x_132) ;  /* 0xfffffff800fc7947 */ /* 0x000fea000383ffff */
.L_x_133:
[----:B------:R-:W-:-:S00]  /*5f60*/  BRA `(.L_x_133) ;  /* 0xfffffffc00fc7947 */ /* 0x000fc0000383ffff */
[----:B------:R-:W-:-:S00]  /*5f70*/  NOP ;  /* 0x0000000000007918 */ /* 0x000fc00000000000 */
        /* <DEDUP_REMOVED lines=8> */
.L_x_134:


//--------------------- .nv.global.init           --------------------------
	.section	.nv.global.init,"aw",@progbits
.nv.global.init:
	.type		$str$22,@object
	.size		$str$22,($str$23 - $str$22)
$str$22:
        /*0000*/ 	.byte	0x6b, 0x5f, 0x74, 0x69, 0x6c, 0x65, 0x5f, 0x63, 0x6f, 0x75, 0x6e, 0x74, 0x20, 0x3e, 0x3d, 0x20
        /*0010*/ 	.byte	0x31, 0x00
	.type		$str$23,@object
	.size		$str$23,(__unnamed_1 - $str$23)
$str$23:
        /*0012*/ 	.byte	0x2f, 0x74, 0x6d, 0x70, 0x2f, 0x63, 0x75, 0x74, 0x6c, 0x61, 0x73, 0x73, 0x5f, 0x73, 0x77, 0x65
        /*0022*/ 	.byte	0x65, 0x70, 0x5f, 0x73, 0x72, 0x63, 0x2f, 0x69, 0x6e, 0x63, 0x6c, 0x75, 0x64, 0x65, 0x2f, 0x63
        /*0032*/ 	.byte	0x75, 0x74, 0x6c, 0x61, 0x73, 0x73, 0x2f, 0x67, 0x65, 0x6d, 0x6d, 0x2f, 0x63, 0x6f, 0x6c, 0x6c
        /*0042*/ 	.byte	0x65, 0x63, 0x74, 0x69, 0x76, 0x65, 0x2f, 0x73, 0x6d, 0x39, 0x30, 0x5f, 0x6d, 0x6d, 0x61, 0x5f
        /*0052*/ 	.byte	0x74, 0x6d, 0x61, 0x5f, 0x67, 0x6d, 0x6d, 0x61, 0x5f, 0x73, 0x73, 0x5f, 0x77, 0x61, 0x72, 0x70
        /*0062*/ 	.byte	0x73, 0x70, 0x65, 0x63, 0x69, 0x61, 0x6c, 0x69, 0x7a, 0x65, 0x64, 0x2e, 0x68, 0x70, 0x70, 0x00
	.type		__unnamed_1,@object
	.size		__unnamed_1,(.L_0 - __unnamed_1)
__unnamed_1:
        /*0072*/ 	.byte	0x76, 0x6f, 0x69, 0x64, 0x20, 0x63, 0x75, 0x74, 0x6c, 0x61, 0x73, 0x73, 0x3a, 0x3a, 0x67, 0x65
        /* <DEDUP_REMOVED lines=180> */
        /*0bc2*/ 	.byte	0x5d, 0x00
.L_0:


//--------------------- .nv.shared._ZN7cutlass13device_kernelINS_4gemm6kernel13GemmUniversalIN4cute5tupleIJiiiiEEENS1_10collective13CollectiveMmaINS1_34MainloopSm90TmaGmmaWarpSpecializedILi6ENS5_IJNS4_1CILi1EEESB_SB_EEENS1_35KernelTmaWarpSpecializedCooperativeEEENS5_IJNSA_ILi128EEENSA_ILi64EEENSA_ILi32EEEEEENS_10bfloat16_tENS5_IJlSB_lEEESJ_SK_NS4_8TiledMMAINS4_8MMA_AtomIJNS4_4SM904GMMA27MMA_64x64x16_F32BF16BF16_SSILNSO_5MajorE0ELSQ_0ELNSO_7ScaleInE1ELSR_1EEEEEENS4_6LayoutINS5_IJNSA_ILi2EEESB_SB_EEENS5_IJSB_NSA_ILi0EEESX_EEEEENS5_IJNS4_10UnderscoreES10_S10_EEEEENS4_13SM90_TMA_LOADENS4_14ComposedLayoutINS4_7SwizzleILi2ELi4ELi3EEENS4_18smem_ptr_flag_bitsILi16EEENSU_INS5_IJNSA_ILi8EEESH_EEENS5_IJSH_SB_EEEEEEEvNS4_8identityES13_S1D_vS1E_EENS_8epilogue10collective6detail29Sm90TmaWarpSpecializedAdapterINS1H_15DefaultEpilogueISJ_SK_SK_NS1G_6thread17LinearCombinationISJ_Li1EffLNS1L_9ScaleType4KindE0ELNS_15FloatRoundStyleE2ESJ_EENS1_15EpilogueDefaultEEEEEvvEEEEvNT_6ParamsE --------------------------
	.section	.nv.shared._ZN7cutlass13device_kernelINS_4gemm6kernel13GemmUniversalIN4cute5tupleIJiiiiEEENS1_10collective13CollectiveMmaINS1_34MainloopSm90TmaGmmaWarpSpecializedILi6ENS5_IJNS4_1CILi1EEESB_SB_EEENS1_35KernelTmaWarpSpecializedCooperativeEEENS5_IJNSA_ILi128EEENSA_ILi64EEENSA_ILi32EEEEEENS_10bfloat16_tENS5_IJlSB_lEEESJ_SK_NS4_8TiledMMAINS4_8MMA_AtomIJNS4_4SM904GMMA27MMA_64x64x16_F32BF16BF16_SSILNSO_5MajorE0ELSQ_0ELNSO_7ScaleInE1ELSR_1EEEEEENS4_6LayoutINS5_IJNSA_ILi2EEESB_SB_EEENS5_IJSB_NSA_ILi0EEESX_EEEEENS5_IJNS4_10UnderscoreES10_S10_EEEEENS4_13SM90_TMA_LOADENS4_14ComposedLayoutINS4_7SwizzleILi2ELi4ELi3EEENS4_18smem_ptr_flag_bitsILi16EEENSU_INS5_IJNSA_ILi8EEESH_EEENS5_IJSH_SB_EEEEEEEvNS4_8identityES13_S1D_vS1E_EENS_8epilogue10collective6detail29Sm90TmaWarpSpecializedAdapterINS1H_15DefaultEpilogueISJ_SK_SK_NS1G_6thread17LinearCombinationISJ_Li1EffLNS1L_9ScaleType4KindE0ELNS_15FloatRoundStyleE2ESJ_EENS1_15EpilogueDefaultEEEEEvvEEEEvNT_6ParamsE,"aw",@nobits
	.sectionflags	@""
	.align	16
	.zero		1024


//--------------------- .nv.shared.reserved.0     --------------------------
	.section	.nv.shared.reserved.0,"aw",@nobits
	.weak		__nv_reservedSMEM_offset_0_alias
	.size		__nv_reservedSMEM_offset_0_alias, 0, 0
	.other		__nv_reservedSMEM_offset_0_alias,@"STO_CUDA_RESERVED_SHARED STV_DEFAULT"
__nv_reservedSMEM_offset_0_alias:
	.zero		0


//--------------------- .nv.global                --------------------------
	.section	.nv.global,"aw",@nobits
.nv.global:
	.type		_ZN40_INTERNAL_3b2be0ab_4_k_cu_d672bff4_176574cute1_E,@object
	.size		_ZN40_INTERNAL_3b2be0ab_4_k_cu_d672bff4_176574cute1_E,(_ZN40_INTERNAL_3b2be0ab_4_k_cu_d672bff4_176574cuda3std3__45__cpo6cbeginE - _ZN40_INTERNAL_3b2be0ab_4_k_cu_d672bff4_176574cute1_E)
_ZN40_INTERNAL_3b2be0ab_4_k_cu_d672bff4_176574cute1_E:
	.zero		1
	.type		_ZN40_INTERNAL_3b2be0ab_4_k_cu_d672bff4_176574cuda3std3__45__cpo6cbeginE,@object
	.size		_ZN40_INTERNAL_3b2be0ab_4_k_cu_d672bff4_176574cuda3std3__45__cpo6cbeginE,(_ZN40_INTERNAL_3b2be0ab_4_k_cu_d672bff4_176574cuda3std3__48in_placeE - _ZN40_INTERNAL_3b2be0ab_4_k_cu_d672bff4_176574cuda3std3__45__cpo6cbeginE)
_ZN40_INTERNAL_3b2be0ab_4_k_cu_d672bff4_176574cuda3std3__45__cpo6cbeginE:
	.zero		1
	.type		_ZN40_INTERNAL_3b2be0ab_4_k_cu_d672bff4_176574cuda3std3__48in_placeE,@object
	.size		_ZN40_INTERNAL_3b2be0ab_4_k_cu_d672bff4_176574cuda3std3__48in_placeE,(_ZN40_INTERNAL_3b2be0ab_4_k_cu_d672bff4_176574cuda3std6ranges3__45__cpo9iter_moveE - _ZN40_INTERNAL_3b2be0ab_4_k_cu_d672bff4_176574cuda3std3__48in_placeE)
_ZN40_INTERNAL_3b2be0ab_4_k_cu_d672bff4_176574cuda3std3__48in_placeE:
	.zero		1
	.type		_ZN40_INTERNAL_3b2be0ab_4_k_cu_d672bff4_176574cuda3std6ranges3__45__cpo9iter_moveE,@object
	.size		_ZN40_INTERNAL_3b2be0ab_4_k_cu_d672bff4_176574cuda3std6ranges3__45__cpo9iter_moveE,(_ZN40_INTERNAL_3b2be0ab_4_k_cu_d672bff4_176574cuda3std3__45__cpo5beginE - _ZN40_INTERNAL_3b2be0ab_4_k_cu_d672bff4_176574cuda3std6ranges3__45__cpo9iter_moveE)
_ZN40_INTERNAL_3b2be0ab_4_k_cu_d672bff4_176574cuda3std6ranges3__45__cpo9iter_moveE:
	.zero		1
	.type		_ZN40_INTERNAL_3b2be0ab_4_k_cu_d672bff4_176574cuda3std3__45__cpo5beginE,@object
	.size		_ZN40_INTERNAL_3b2be0ab_4_k_cu_d672bff4_176574cuda3std3__45__cpo5beginE,(_ZN40_INTERNAL_3b2be0ab_4_k_cu_d672bff4_176574cuda3std3__442_GLOBAL__N__3b2be0ab_4_k_cu_d672bff4_176576ignoreE - _ZN40_INTERNAL_3b2be0ab_4_k_cu_d672bff4_176574cuda3std3__45__cpo5beginE)
_ZN40_INTERNAL_3b2be0ab_4_k_cu_d672bff4_176574cuda3std3__45__cpo5beginE:
	.zero		1
	.type		_ZN40_INTERNAL_3b2be0ab_4_k_cu_d672bff4_176574cuda3std3__442_GLOBAL__N__3b2be0ab_4_k_cu_d672bff4_176576ignoreE,@object
	.size		_ZN40_INTERNAL_3b2be0ab_4_k_cu_d672bff4_176574cuda3std3__442_GLOBAL__N__3b2be0ab_4_k_cu_d672bff4_176576ignoreE,(_ZN40_INTERNAL_3b2be0ab_4_k_cu_d672bff4_176574cute7productE - _ZN40_INTERNAL_3b2be0ab_4_k_cu_d672bff4_176574cuda3std3__442_GLOBAL__N__3b2be0ab_4_k_cu_d672bff4_176576ignoreE)
_ZN40_INTERNAL_3b2be0ab_4_k_cu_d672bff4_176574cuda3std3__442_GLOBAL__N__3b2be0ab_4_k_cu_d672bff4_176576ignoreE:
	.zero		1
	.type		_ZN40_INTERNAL_3b2be0ab_4_k_cu_d672bff4_176574cute7productE,@object
	.size		_ZN40_INTERNAL_3b2be0ab_4_k_cu_d672bff4_176574cute7productE,(_ZN40_INTERNAL_3b2be0ab_4_k_cu_d672bff4_176574cuda3std3__45__cpo3endE - _ZN40_INTERNAL_3b2be0ab_4_k_cu_d672bff4_176574cute7productE)
_ZN40_INTERNAL_3b2be0ab_4_k_cu_d672bff4_176574cute7productE:
	.zero		1
	.type		_ZN40_INTERNAL_3b2be0ab_4_k_cu_d672bff4_176574cuda3std3__45__cpo3endE,@object
	.size		_ZN40_INTERNAL_3b2be0ab_4_k_cu_d672bff4_176574cuda3std3__45__cpo3endE,(_ZN40_INTERNAL_3b2be0ab_4_k_cu_d672bff4_176574cuda3std3__419piecewise_constructE - _ZN40_INTERNAL_3b2be0ab_4_k_cu_d672bff4_176574cuda3std3__45__cpo3endE)
_ZN40_INTERNAL_3b2be0ab_4_k_cu_d672bff4_176574cuda3std3__45__cpo3endE:
	.zero		1
	.type		_ZN40_INTERNAL_3b2be0ab_4_k_cu_d672bff4_176574cuda3std3__419piecewise_constructE,@object
	.size		_ZN40_INTERNAL_3b2be0ab_4_k_cu_d672bff4_176574cuda3std3__419piecewise_constructE,(_ZN40_INTERNAL_3b2be0ab_4_k_cu_d672bff4_176574cuda3std3__45__cpo4cendE - _ZN40_INTERNAL_3b2be0ab_4_k_cu_d672bff4_176574cuda3std3__419piecewise_constructE)
_ZN40_INTERNAL_3b2be0ab_4_k_cu_d672bff4_176574cuda3std3__419piecewise_constructE:
	.zero		1
	.type		_ZN40_INTERNAL_3b2be0ab_4_k_cu_d672bff4_176574cuda3std3__45__cpo4cendE,@object
	.size		_ZN40_INTERNAL_3b2be0ab_4_k_cu_d672bff4_176574cuda3std3__45__cpo4cendE,(_ZN40_INTERNAL_3b2be0ab_4_k_cu_d672bff4_176574cuda3std6ranges3__45__cpo4swapE - _ZN40_INTERNAL_3b2be0ab_4_k_cu_d672bff4_176574cuda3std3__45__cpo4cendE)
_ZN40_INTERNAL_3b2be0ab_4_k_cu_d672bff4_176574cuda3std3__45__cpo4cendE:
	.zero		1
	.type		_ZN40_INTERNAL_3b2be0ab_4_k_cu_d672bff4_176574cuda3std6ranges3__45__cpo4swapE,@object
	.size		_ZN40_INTERNAL_3b2be0ab_4_k_cu_d672bff4_176574cuda3std6ranges3__45__cpo4swapE,(.L_8 - _ZN40_INTERNAL_3b2be0ab_4_k_cu_d672bff4_176574cuda3std6ranges3__45__cpo4swapE)
_ZN40_INTERNAL_3b2be0ab_4_k_cu_d672bff4_176574cuda3std6ranges3__45__cpo4swapE:
	.zero		1
.L_8:


//--------------------- .nv.constant0._ZN7cutlass13device_kernelINS_4gemm6kernel13GemmUniversalIN4cute5tupleIJiiiiEEENS1_10collective13CollectiveMmaINS1_34MainloopSm90TmaGmmaWarpSpecializedILi6ENS5_IJNS4_1CILi1EEESB_SB_EEENS1_35KernelTmaWarpSpecializedCooperativeEEENS5_IJNSA_ILi128EEENSA_ILi64EEENSA_ILi32EEEEEENS_10bfloat16_tENS5_IJlSB_lEEESJ_SK_NS4_8TiledMMAINS4_8MMA_AtomIJNS4_4SM904GMMA27MMA_64x64x16_F32BF16BF16_SSILNSO_5MajorE0ELSQ_0ELNSO_7ScaleInE1ELSR_1EEEEEENS4_6LayoutINS5_IJNSA_ILi2EEESB_SB_EEENS5_IJSB_NSA_ILi0EEESX_EEEEENS5_IJNS4_10UnderscoreES10_S10_EEEEENS4_13SM90_TMA_LOADENS4_14ComposedLayoutINS4_7SwizzleILi2ELi4ELi3EEENS4_18smem_ptr_flag_bitsILi16EEENSU_INS5_IJNSA_ILi8EEESH_EEENS5_IJSH_SB_EEEEEEEvNS4_8identityES13_S1D_vS1E_EENS_8epilogue10collective6detail29Sm90TmaWarpSpecializedAdapterINS1H_15DefaultEpilogueISJ_SK_SK_NS1G_6thread17LinearCombinationISJ_Li1EffLNS1L_9ScaleType4KindE0ELNS_15FloatRoundStyleE2ESJ_EENS1_15EpilogueDefaultEEEEEvvEEEEvNT_6ParamsE --------------------------
	.section	.nv.constant0._ZN7cutlass13device_kernelINS_4gemm6kernel13GemmUniversalIN4cute5tupleIJiiiiEEENS1_10collective13CollectiveMmaINS1_34MainloopSm90TmaGmmaWarpSpecializedILi6ENS5_IJNS4_1CILi1EEESB_SB_EEENS1_35KernelTmaWarpSpecializedCooperativeEEENS5_IJNSA_ILi128EEENSA_ILi64EEENSA_ILi32EEEEEENS_10bfloat16_tENS5_IJlSB_lEEESJ_SK_NS4_8TiledMMAINS4_8MMA_AtomIJNS4_4SM904GMMA27MMA_64x64x16_F32BF16BF16_SSILNSO_5MajorE0ELSQ_0ELNSO_7ScaleInE1ELSR_1EEEEEENS4_6LayoutINS5_IJNSA_ILi2EEESB_SB_EEENS5_IJSB_NSA_ILi0EEESX_EEEEENS5_IJNS4_10UnderscoreES10_S10_EEEEENS4_13SM90_TMA_LOADENS4_14ComposedLayoutINS4_7SwizzleILi2ELi4ELi3EEENS4_18smem_ptr_flag_bitsILi16EEENSU_INS5_IJNSA_ILi8EEESH_EEENS5_IJSH_SB_EEEEEEEvNS4_8identityES13_S1D_vS1E_EENS_8epilogue10collective6detail29Sm90TmaWarpSpecializedAdapterINS1H_15DefaultEpilogueISJ_SK_SK_NS1G_6thread17LinearCombinationISJ_Li1EffLNS1L_9ScaleType4KindE0ELNS_15FloatRoundStyleE2ESJ_EENS1_15EpilogueDefaultEEEEEvvEEEEvNT_6ParamsE,"a",@progbits
	.sectionflags	@""
	.align	4
.nv.constant0._ZN7cutlass13device_kernelINS_4gemm6kernel13GemmUniversalIN4cute5tupleIJiiiiEEENS1_10collective13CollectiveMmaINS1_34MainloopSm90TmaGmmaWarpSpecializedILi6ENS5_IJNS4_1CILi1EEESB_SB_EEENS1_35KernelTmaWarpSpecializedCooperativeEEENS5_IJNSA_ILi128EEENSA_ILi64EEENSA_ILi32EEEEEENS_10bfloat16_tENS5_IJlSB_lEEESJ_SK_NS4_8TiledMMAINS4_8MMA_AtomIJNS4_4SM904GMMA27MMA_64x64x16_F32BF16BF16_SSILNSO_5MajorE0ELSQ_0ELNSO_7ScaleInE1ELSR_1EEEEEENS4_6LayoutINS5_IJNSA_ILi2EEESB_SB_EEENS5_IJSB_NSA_ILi0EEESX_EEEEENS5_IJNS4_10UnderscoreES10_S10_EEEEENS4_13SM90_TMA_LOADENS4_14ComposedLayoutINS4_7SwizzleILi2ELi4ELi3EEENS4_18smem_ptr_flag_bitsILi16EEENSU_INS5_IJNSA_ILi8EEESH_EEENS5_IJSH_SB_EEEEEEEvNS4_8identityES13_S1D_vS1E_EENS_8epilogue10collective6detail29Sm90TmaWarpSpecializedAdapterINS1H_15DefaultEpilogueISJ_SK_SK_NS1G_6thread17LinearCombinationISJ_Li1EffLNS1L_9ScaleType4KindE0ELNS_15FloatRoundStyleE2ESJ_EENS1_15EpilogueDefaultEEEEEvvEEEEvNT_6ParamsE:
	.zero		1664


//--------------------- SYMBOLS --------------------------

	.type		.nv.reservedSmem.offset0,@object
	.size		.nv.reservedSmem.offset0,0x4
	.type		__assertfail,@function
